// auto-generated by cutlass_sweep.gemm — config: {"arch": "sm_100", "cluster_m": 1, "cluster_n": 2, "dtype": "e4m3", "stages": 3, "tile_k": 128, "tile_m": 128, "tile_n": 256}
#include "cutlass/cutlass.h"
#include "cutlass/gemm/collective/collective_builder.hpp"
#include "cutlass/gemm/device/gemm_universal_adapter.h"
#include "cutlass/gemm/kernel/gemm_universal.hpp"
#include "cutlass/epilogue/collective/collective_builder.hpp"

using ElemA = cutlass::float_e4m3_t;
using ElemB = cutlass::float_e4m3_t;
using ElemCD = cutlass::float_e4m3_t;
using Acc  = float;
using TileShape    = cute::Shape<cute::_128, cute::_256, cute::_128>;
using ClusterShape = cute::Shape<cute::_1, cute::_2, cute::_1>;

using CollectiveEpilogue = typename cutlass::epilogue::collective::CollectiveBuilder<
    cutlass::arch::Sm100, cutlass::arch::OpClassTensorOp,
    TileShape, ClusterShape,
    cutlass::epilogue::collective::EpilogueTileAuto,
    Acc, Acc,
    ElemCD, cutlass::layout::RowMajor, 128 / cutlass::sizeof_bits<ElemCD>::value,
    ElemCD, cutlass::layout::RowMajor, 128 / cutlass::sizeof_bits<ElemCD>::value,
    cutlass::epilogue::collective::EpilogueScheduleAuto
  >::CollectiveOp;

using CollectiveMainloop = typename cutlass::gemm::collective::CollectiveBuilder<
    cutlass::arch::Sm100, cutlass::arch::OpClassTensorOp,
    ElemA, cutlass::layout::RowMajor, 128 / cutlass::sizeof_bits<ElemA>::value,
    ElemB, cutlass::layout::ColumnMajor, 128 / cutlass::sizeof_bits<ElemB>::value,
    Acc,
    TileShape, ClusterShape,
    cutlass::gemm::collective::StageCount<3>,
    cutlass::gemm::collective::KernelScheduleAuto
  >::CollectiveOp;

using GemmKernel = cutlass::gemm::kernel::GemmUniversal<
    cute::Shape<int,int,int,int>,
    CollectiveMainloop,
    CollectiveEpilogue
>;
using Gemm = cutlass::gemm::device::GemmUniversalAdapter<GemmKernel>;

// Force the device kernel symbol into the cubin without needing a host main.
auto* _anchor = &cutlass::device_kernel<GemmKernel>;


// ===== COMPILED SASS (sm_100a) =====

	.target	sm_100a

	.elftype	@"ET_EXEC"


//--------------------- .note.nv.tkinfo           --------------------------
	.section	.note.nv.tkinfo,"",@"SHT_NOTE"
	.sectionflags	@"SHF_NOTE_NV_TKINFO"
	.tkinfo
        /*0018*/ 	.word	0x00000002
        /*0030*/ 	.string	""
        /*0030*/ 	.string	"ptxas"
        /*0030*/ 	.string	"Cuda compilation tools, release 13.0, V13.0.88"
        /*0030*/ 	.string	"Build cuda_13.0.r13.0/compiler.36424714_0"
        /*0030*/ 	.string	"-arch sm_100a -m 64 "



//--------------------- .note.nv.cuinfo           --------------------------
	.section	.note.nv.cuinfo,"",@"SHT_NOTE"
	.sectionflags	@"SHF_NOTE_NV_CUINFO"
        /*0018*/ 	.short	0x0002
        /*001a*/ 	.short	0x0064
        /*001c*/ 	.short	0x0082
	.zero		2


//--------------------- .nv.info                  --------------------------
	.section	.nv.info,"",@"SHT_CUDA_INFO"
	.align	4


	//----- nvinfo : EIATTR_REGCOUNT
	.align		4
        /*0000*/ 	.byte	0x04, 0x2f
        /*0002*/ 	.short	(.L_20 - .L_19)
	.align		4
.L_19:
        /*0004*/ 	.word	index@(_ZN7cutlass13device_kernelINS_4gemm6kernel13GemmUniversalIN4cute5tupleIJiiiiEEENS1_10collective13CollectiveMmaINS1_35MainloopSm100TmaUmmaWarpSpecializedILi3ELi2ELi2ENS5_IJNS4_1CILi1EEENSA_ILi2EEESB_EEEEENS5_IJNSA_ILi128EEENSA_ILi256EEESF_EEENS_12float_e4m3_tENS5_IJlSB_lEEESI_SJ_NS4_8TiledMMAINS4_8MMA_AtomIJNS4_10MMA_TraitsINS4_19SM100_MMA_F8F6F4_SSEJSI_SI_fSF_SG_NS4_17integral_constantINS4_4UMMA5MajorELSQ_0EEESR_NSO_INSP_7ScaleInELSS_0EEEST_EEEEEENS4_6LayoutINS5_IJSB_SB_SB_EEENS5_IJNSA_ILi0EEESY_SY_EEEEENS5_IJNS4_10UnderscoreES11_S11_EEEEENS4_23SM90_TMA_LOAD_MULTICASTENS4_14ComposedLayoutINS4_7SwizzleILi3ELi4ELi3EEENS4_18smem_ptr_flag_bitsILi8EEENSW_INS5_IJNSA_ILi8EEESF_EEENS5_IJSF_SB_EEEEEEEvNS4_8identityENS4_13SM90_TMA_LOADES1E_vS1F_EENS_8epilogue10collective18CollectiveEpilogueINS1I_23Sm100TmaWarpSpecializedILi4ELi2ELi64ELb0ELb0EEEJSH_NS5_IJNSW_ISF_SB_EENSW_INSA_ILi64EEESB_EEEEESI_SJ_SI_SJ_NS1I_6fusion15FusionCallbacksIS1M_NS1R_17LinearCombinationISI_fSI_fLNS_15FloatRoundStyleE2EEESH_S1Q_JEEENS4_5SM1004TMEM4LOAD26SM100_TMEM_LOAD_32dp32b64xES1G_NS15_INS16_ILi2ELi4ELi3EEES19_NSW_INS5_IJS1A_S1O_EEENS5_IJS1O_SB_EEEEEEENS4_39AutoVectorizingCopyWithAssumedAlignmentILi128EEENS4_14SM90_TMA_STOREES25_S27_S27_EEEvvEEEEvNT_6ParamsE)
        /*0008*/ 	.word	0x000000ce


	//----- nvinfo : EIATTR_FRAME_SIZE
	.align		4
.L_20:
        /*000c*/ 	.byte	0x04, 0x11
        /*000e*/ 	.short	(.L_22 - .L_21)
	.align		4
.L_21:
        /*0010*/ 	.word	index@($__internal_2_$__cuda_sm10x_tcgen05_guardrail_trap_unallocated_columns_being_dealloced)
        /*0014*/ 	.word	0x00000000


	//----- nvinfo : EIATTR_FRAME_SIZE
	.align		4
.L_22:
        /*0018*/ 	.byte	0x04, 0x11
        /*001a*/ 	.short	(.L_24 - .L_23)
	.align		4
.L_23:
        /*001c*/ 	.word	index@($__internal_1_$__cuda_sm10x_tcgen05_guardrail_trap_phase_invalid_during_alloc)
        /*0020*/ 	.word	0x00000000


	//----- nvinfo : EIATTR_FRAME_SIZE
	.align		4
.L_24:
        /*0024*/ 	.byte	0x04, 0x11
        /*0026*/ 	.short	(.L_26 - .L_25)
	.align		4
.L_25:
        /*0028*/ 	.word	index@($__internal_0_$__cuda_sm10x_tcgen05_guardrail_trap_col_being_dealloced_not_returned_by_alloc)
        /*002c*/ 	.word	0x00000000


	//----- nvinfo : EIATTR_FRAME_SIZE
	.align		4
.L_26:
        /*0030*/ 	.byte	0x04, 0x11
        /*0032*/ 	.short	(.L_28 - .L_27)
	.align		4
.L_27:
        /*0034*/ 	.word	index@(_ZN7cutlass13device_kernelINS_4gemm6kernel13GemmUniversalIN4cute5tupleIJiiiiEEENS1_10collective13CollectiveMmaINS1_35MainloopSm100TmaUmmaWarpSpecializedILi3ELi2ELi2ENS5_IJNS4_1CILi1EEENSA_ILi2EEESB_EEEEENS5_IJNSA_ILi128EEENSA_ILi256EEESF_EEENS_12float_e4m3_tENS5_IJlSB_lEEESI_SJ_NS4_8TiledMMAINS4_8MMA_AtomIJNS4_10MMA_TraitsINS4_19SM100_MMA_F8F6F4_SSEJSI_SI_fSF_SG_NS4_17integral_constantINS4_4UMMA5MajorELSQ_0EEESR_NSO_INSP_7ScaleInELSS_0EEEST_EEEEEENS4_6LayoutINS5_IJSB_SB_SB_EEENS5_IJNSA_ILi0EEESY_SY_EEEEENS5_IJNS4_10UnderscoreES11_S11_EEEEENS4_23SM90_TMA_LOAD_MULTICASTENS4_14ComposedLayoutINS4_7SwizzleILi3ELi4ELi3EEENS4_18smem_ptr_flag_bitsILi8EEENSW_INS5_IJNSA_ILi8EEESF_EEENS5_IJSF_SB_EEEEEEEvNS4_8identityENS4_13SM90_TMA_LOADES1E_vS1F_EENS_8epilogue10collective18CollectiveEpilogueINS1I_23Sm100TmaWarpSpecializedILi4ELi2ELi64ELb0ELb0EEEJSH_NS5_IJNSW_ISF_SB_EENSW_INSA_ILi64EEESB_EEEEESI_SJ_SI_SJ_NS1I_6fusion15FusionCallbacksIS1M_NS1R_17LinearCombinationISI_fSI_fLNS_15FloatRoundStyleE2EEESH_S1Q_JEEENS4_5SM1004TMEM4LOAD26SM100_TMEM_LOAD_32dp32b64xES1G_NS15_INS16_ILi2ELi4ELi3EEES19_NSW_INS5_IJS1A_S1O_EEENS5_IJS1O_SB_EEEEEEENS4_39AutoVectorizingCopyWithAssumedAlignmentILi128EEENS4_14SM90_TMA_STOREES25_S27_S27_EEEvvEEEEvNT_6ParamsE)
        /*0038*/ 	.word	0x00000000


	//----- nvinfo : EIATTR_MIN_STACK_SIZE
	.align		4
.L_28:
        /*003c*/ 	.byte	0x04, 0x12
        /*003e*/ 	.short	(.L_30 - .L_29)
	.align		4
.L_29:
        /*0040*/ 	.word	index@(_ZN7cutlass13device_kernelINS_4gemm6kernel13GemmUniversalIN4cute5tupleIJiiiiEEENS1_10collective13CollectiveMmaINS1_35MainloopSm100TmaUmmaWarpSpecializedILi3ELi2ELi2ENS5_IJNS4_1CILi1EEENSA_ILi2EEESB_EEEEENS5_IJNSA_ILi128EEENSA_ILi256EEESF_EEENS_12float_e4m3_tENS5_IJlSB_lEEESI_SJ_NS4_8TiledMMAINS4_8MMA_AtomIJNS4_10MMA_TraitsINS4_19SM100_MMA_F8F6F4_SSEJSI_SI_fSF_SG_NS4_17integral_constantINS4_4UMMA5MajorELSQ_0EEESR_NSO_INSP_7ScaleInELSS_0EEEST_EEEEEENS4_6LayoutINS5_IJSB_SB_SB_EEENS5_IJNSA_ILi0EEESY_SY_EEEEENS5_IJNS4_10UnderscoreES11_S11_EEEEENS4_23SM90_TMA_LOAD_MULTICASTENS4_14ComposedLayoutINS4_7SwizzleILi3ELi4ELi3EEENS4_18smem_ptr_flag_bitsILi8EEENSW_INS5_IJNSA_ILi8EEESF_EEENS5_IJSF_SB_EEEEEEEvNS4_8identityENS4_13SM90_TMA_LOADES1E_vS1F_EENS_8epilogue10collective18CollectiveEpilogueINS1I_23Sm100TmaWarpSpecializedILi4ELi2ELi64ELb0ELb0EEEJSH_NS5_IJNSW_ISF_SB_EENSW_INSA_ILi64EEESB_EEEEESI_SJ_SI_SJ_NS1I_6fusion15FusionCallbacksIS1M_NS1R_17LinearCombinationISI_fSI_fLNS_15FloatRoundStyleE2EEESH_S1Q_JEEENS4_5SM1004TMEM4LOAD26SM100_TMEM_LOAD_32dp32b64xES1G_NS15_INS16_ILi2ELi4ELi3EEES19_NSW_INS5_IJS1A_S1O_EEENS5_IJS1O_SB_EEEEEEENS4_39AutoVectorizingCopyWithAssumedAlignmentILi128EEENS4_14SM90_TMA_STOREES25_S27_S27_EEEvvEEEEvNT_6ParamsE)
        /*0044*/ 	.word	0x00000000
.L_30:


//--------------------- .nv.compat                --------------------------
	.section	.nv.compat,"",@"SHT_CUDA_COMPAT_INFO"
	.align	4
        /*0000*/ 	.byte	0x02, 0x09, 0x01, 0x00, 0x02, 0x02, 0x02, 0x00, 0x02, 0x05, 0x05, 0x00, 0x03, 0x07, 0x01, 0x01
        /*0010*/ 	.byte	0x02, 0x03, 0x01, 0x00, 0x02, 0x06, 0x01, 0x00, 0x04, 0x0b, 0x08, 0x00, 0x09, 0x00, 0x00, 0x00
        /*0020*/ 	.byte	0x00, 0x00, 0x00, 0x00


//--------------------- .nv.info._ZN7cutlass13device_kernelINS_4gemm6kernel13GemmUniversalIN4cute5tupleIJiiiiEEENS1_10collective13CollectiveMmaINS1_35MainloopSm100TmaUmmaWarpSpecializedILi3ELi2ELi2ENS5_IJNS4_1CILi1EEENSA_ILi2EEESB_EEEEENS5_IJNSA_ILi128EEENSA_ILi256EEESF_EEENS_12float_e4m3_tENS5_IJlSB_lEEESI_SJ_NS4_8TiledMMAINS4_8MMA_AtomIJNS4_10MMA_TraitsINS4_19SM100_MMA_F8F6F4_SSEJSI_SI_fSF_SG_NS4_17integral_constantINS4_4UMMA5MajorELSQ_0EEESR_NSO_INSP_7ScaleInELSS_0EEEST_EEEEEENS4_6LayoutINS5_IJSB_SB_SB_EEENS5_IJNSA_ILi0EEESY_SY_EEEEENS5_IJNS4_10UnderscoreES11_S11_EEEEENS4_23SM90_TMA_LOAD_MULTICASTENS4_14ComposedLayoutINS4_7SwizzleILi3ELi4ELi3EEENS4_18smem_ptr_flag_bitsILi8EEENSW_INS5_IJNSA_ILi8EEESF_EEENS5_IJSF_SB_EEEEEEEvNS4_8identityENS4_13SM90_TMA_LOADES1E_vS1F_EENS_8epilogue10collective18CollectiveEpilogueINS1I_23Sm100TmaWarpSpecializedILi4ELi2ELi64ELb0ELb0EEEJSH_NS5_IJNSW_ISF_SB_EENSW_INSA_ILi64EEESB_EEEEESI_SJ_SI_SJ_NS1I_6fusion15FusionCallbacksIS1M_NS1R_17LinearCombinationISI_fSI_fLNS_15FloatRoundStyleE2EEESH_S1Q_JEEENS4_5SM1004TMEM4LOAD26SM100_TMEM_LOAD_32dp32b64xES1G_NS15_INS16_ILi2ELi4ELi3EEES19_NSW_INS5_IJS1A_S1O_EEENS5_IJS1O_SB_EEEEEEENS4_39AutoVectorizingCopyWithAssumedAlignmentILi128EEENS4_14SM90_TMA_STOREES25_S27_S27_EEEvvEEEEvNT_6ParamsE --------------------------
	.section	.nv.info._ZN7cutlass13device_kernelINS_4gemm6kernel13GemmUniversalIN4cute5tupleIJiiiiEEENS1_10collective13CollectiveMmaINS1_35MainloopSm100TmaUmmaWarpSpecializedILi3ELi2ELi2ENS5_IJNS4_1CILi1EEENSA_ILi2EEESB_EEEEENS5_IJNSA_ILi128EEENSA_ILi256EEESF_EEENS_12float_e4m3_tENS5_IJlSB_lEEESI_SJ_NS4_8TiledMMAINS4_8MMA_AtomIJNS4_10MMA_TraitsINS4_19SM100_MMA_F8F6F4_SSEJSI_SI_fSF_SG_NS4_17integral_constantINS4_4UMMA5MajorELSQ_0EEESR_NSO_INSP_7ScaleInELSS_0EEEST_EEEEEENS4_6LayoutINS5_IJSB_SB_SB_EEENS5_IJNSA_ILi0EEESY_SY_EEEEENS5_IJNS4_10UnderscoreES11_S11_EEEEENS4_23SM90_TMA_LOAD_MULTICASTENS4_14ComposedLayoutINS4_7SwizzleILi3ELi4ELi3EEENS4_18smem_ptr_flag_bitsILi8EEENSW_INS5_IJNSA_ILi8EEESF_EEENS5_IJSF_SB_EEEEEEEvNS4_8identityENS4_13SM90_TMA_LOADES1E_vS1F_EENS_8epilogue10collective18CollectiveEpilogueINS1I_23Sm100TmaWarpSpecializedILi4ELi2ELi64ELb0ELb0EEEJSH_NS5_IJNSW_ISF_SB_EENSW_INSA_ILi64EEESB_EEEEESI_SJ_SI_SJ_NS1I_6fusion15FusionCallbacksIS1M_NS1R_17LinearCombinationISI_fSI_fLNS_15FloatRoundStyleE2EEESH_S1Q_JEEENS4_5SM1004TMEM4LOAD26SM100_TMEM_LOAD_32dp32b64xES1G_NS15_INS16_ILi2ELi4ELi3EEES19_NSW_INS5_IJS1A_S1O_EEENS5_IJS1O_SB_EEEEEEENS4_39AutoVectorizingCopyWithAssumedAlignmentILi128EEENS4_14SM90_TMA_STOREES25_S27_S27_EEEvvEEEEvNT_6ParamsE,"",@"SHT_CUDA_INFO"
	.sectionflags	@""
	.align	4


	//----- nvinfo : EIATTR_CUDA_API_VERSION
	.align		4
        /*0000*/ 	.byte	0x04, 0x37
        /*0002*/ 	.short	(.L_32 - .L_31)
.L_31:
        /*0004*/ 	.word	0x00000082


	//----- nvinfo : EIATTR_KPARAM_INFO
	.align		4
.L_32:
        /*0008*/ 	.byte	0x04, 0x17
        /*000a*/ 	.short	(.L_34 - .L_33)
.L_33:
        /*000c*/ 	.word	0x00000000
        /*0010*/ 	.short	0x0000
        /*0012*/ 	.short	0x0000
        /*0014*/ 	.byte	0x00, 0xf0, 0x01, 0x20


	//----- nvinfo : EIATTR_AT_ENTRY_FRAGMENTS
	.align		4
.L_34:
        /*0018*/ 	.byte	0x04, 0x4f
        /*001a*/ 	.short	(.L_36 - .L_35)


	//   ....[0]....
.L_35:
        /*001c*/ 	.word	0x00000006


	//----- nvinfo : EIATTR_RESERVED_SMEM_USED
	.align		4
.L_36:
        /*0020*/ 	.byte	0x01, 0x41
	.zero		2


	//----- nvinfo : EIATTR_SPARSE_MMA_MASK
	.align		4
        /*0024*/ 	.byte	0x03, 0x50
        /*0026*/ 	.short	0x0000


	//----- nvinfo : EIATTR_TCGEN05_1CTA_USED
	.align		4
        /*0028*/ 	.byte	0x01, 0x51
	.zero		2


	//----- nvinfo : EIATTR_MAXREG_COUNT
	.align		4
        /*002c*/ 	.byte	0x03, 0x1b
        /*002e*/ 	.short	0x00ff


	//----- nvinfo : EIATTR_NUM_BARRIERS
	.align		4
        /*0030*/ 	.byte	0x02, 0x4c
        /*0032*/ 	.byte	0x07
	.zero		1


	//----- nvinfo : EIATTR_EXTERNS
	.align		4
        /*0034*/ 	.byte	0x04, 0x0f
        /*0036*/ 	.short	(.L_38 - .L_37)


	//   ....[0]....
	.align		4
.L_37:
        /*0038*/ 	.word	index@(__assertfail)


	//----- nvinfo : EIATTR_MERCURY_ISA_VERSION
	.align		4
.L_38:
        /*003c*/ 	.byte	0x03, 0x5f
        /*003e*/ 	.short	0x0101


	//----- nvinfo : EIATTR_INT_WARP_WIDE_INSTR_OFFSETS
	.align		4
        /*0040*/ 	.byte	0x04, 0x31
        /*0042*/ 	.short	(.L_40 - .L_39)


	//   ....[0]....
.L_39:
        /*0044*/ 	.word	0x00003a80


	//   ....[1]....
        /*0048*/ 	.word	0x00003aa0


	//   ....[2]....
        /*004c*/ 	.word	0x00003ad0


	//   ....[3]....
        /*0050*/ 	.word	0x00004650


	//   ....[4]....
        /*0054*/ 	.word	0x000046c0


	//   ....[5]....
        /*0058*/ 	.word	0x00004790


	//   ....[6]....
        /*005c*/ 	.word	0x00004810


	//   ....[7]....
        /*0060*/ 	.word	0x00004900


	//   ....[8]....
        /*0064*/ 	.word	0x00004980


	//   ....[9]....
        /*0068*/ 	.word	0x00004a60


	//   ....[10]....
        /*006c*/ 	.word	0x00004b10


	//----- nvinfo : EIATTR_COOP_GROUP_MASK_REGIDS
	.align		4
.L_40:
        /*0070*/ 	.byte	0x04, 0x29
        /*0072*/ 	.short	(.L_42 - .L_41)


	//   ....[0]....
.L_41:
        /*0074*/ 	.word	0xffffffff


	//   ....[1]....
        /*0078*/ 	.word	0xffffffff


	//   ....[2]....
        /*007c*/ 	.word	0xffffffff


	//   ....[3]....
        /*0080*/ 	.word	0xffffffff


	//   ....[4]....
        /*0084*/ 	.word	0xffffffff


	//   ....[5]....
        /*0088*/ 	.word	0xffffffff


	//   ....[6]....
        /*008c*/ 	.word	0xffffffff


	//   ....[7]....
        /*0090*/ 	.word	0xffffffff


	//   ....[8]....
        /*0094*/ 	.word	0xffffffff


	//   ....[9]....
        /*0098*/ 	.word	0xffffffff


	//   ....[10]....
        /*009c*/ 	.word	0xffffffff


	//   ....[11]....
        /*00a0*/ 	.word	0xffffffff


	//   ....[12]....
        /*00a4*/ 	.word	0xffffffff


	//   ....[13]....
        /*00a8*/ 	.word	0xffffffff


	//----- nvinfo : EIATTR_COOP_GROUP_INSTR_OFFSETS
	.align		4
.L_42:
        /*00ac*/ 	.byte	0x04, 0x28
        /*00ae*/ 	.short	(.L_44 - .L_43)


	//   ....[0]....
.L_43:
        /*00b0*/ 	.word	0x00000080


	//   ....[1]....
        /*00b4*/ 	.word	0x000004f0


	//   ....[2]....
        /*00b8*/ 	.word	0x00000680


	//   ....[3]....
        /*00bc*/ 	.word	0x00000820


	//   ....[4]....
        /*00c0*/ 	.word	0x00000920


	//   ....[5]....
        /*00c4*/ 	.word	0x00000a90


	//   ....[6]....
        /*00c8*/ 	.word	0x00000bf0


	//   ....[7]....
        /*00cc*/ 	.word	0x00000da0


	//   ....[8]....
        /*00d0*/ 	.word	0x00001fa0


	//   ....[9]....
        /*00d4*/ 	.word	0x00002df0


	//   ....[10]....
        /*00d8*/ 	.word	0x00003000


	//   ....[11]....
        /*00dc*/ 	.word	0x00003030


	//   ....[12]....
        /*00e0*/ 	.word	0x00003960


	//   ....[13]....
        /*00e4*/ 	.word	0x00003b90


	//----- nvinfo : EIATTR_VRC_CTA_INIT_COUNT
	.align		4
.L_44:
        /*00e8*/ 	.byte	0x02, 0x4a
        /*00ea*/ 	.byte	0x80
	.zero		1


	//----- nvinfo : EIATTR_SYSCALL_OFFSETS
	.align		4
        /*00ec*/ 	.byte	0x04, 0x46
        /*00ee*/ 	.short	(.L_46 - .L_45)


	//   ....[0]....
.L_45:
        /*00f0*/ 	.word	0x00005790


	//   ....[1]....
        /*00f4*/ 	.word	0x000058d0


	//   ....[2]....
        /*00f8*/ 	.word	0x00006160


	//   ....[3]....
        /*00fc*/ 	.word	0x00007780


	//   ....[4]....
        /*0100*/ 	.word	0x00008d30


	//   ....[5]....
        /*0104*/ 	.word	0x0000a300


	//----- nvinfo : EIATTR_MBARRIER_INSTR_OFFSETS
	.align		4
.L_46:
        /*0108*/ 	.byte	0x04, 0x39
        /*010a*/ 	.short	(.L_48 - .L_47)


	//   ....[0]....
.L_47:
        /*010c*/ 	.word	0x00000610
        /*0110*/ 	.word	0x000000ff
        /*0114*/ 	.word	0x00000000
        /*0118*/ 	.short	0x0100
        /*011a*/ 	.byte	0x04
	.zero		1


	//   ....[1]....
        /*011c*/ 	.word	0x00000620
        /*0120*/ 	.word	0x000000ff
        /*0124*/ 	.word	0x00000018
        /*0128*/ 	.short	0x0100
        /*012a*/ 	.byte	0x04
	.zero		1


	//   ....[2]....
        /*012c*/ 	.word	0x00000630
        /*0130*/ 	.word	0x000000ff
        /*0134*/ 	.word	0x00000008
        /*0138*/ 	.short	0x0100
        /*013a*/ 	.byte	0x04
	.zero		1


	//   ....[3]....
        /*013c*/ 	.word	0x00000640
        /*0140*/ 	.word	0x000000ff
        /*0144*/ 	.word	0x00000020
        /*0148*/ 	.short	0x0100
        /*014a*/ 	.byte	0x04
	.zero		1


	//   ....[4]....
        /*014c*/ 	.word	0x00000650
        /*0150*/ 	.word	0x000000ff
        /*0154*/ 	.word	0x00000010
        /*0158*/ 	.short	0x0100
        /*015a*/ 	.byte	0x04
	.zero		1


	//   ....[5]....
        /*015c*/ 	.word	0x00000660
        /*0160*/ 	.word	0x000000ff
        /*0164*/ 	.word	0x00000028
        /*0168*/ 	.short	0x0100
        /*016a*/ 	.byte	0x04
	.zero		1


	//   ....[6]....
        /*016c*/ 	.word	0x00000790
        /*0170*/ 	.word	0x000000ff
        /*0174*/ 	.word	0x00000030
        /*0178*/ 	.short	0x0100
        /*017a*/ 	.byte	0x04
	.zero		1


	//   ....[7]....
        /*017c*/ 	.word	0x000007a0
        /*0180*/ 	.word	0x000000ff
        /*0184*/ 	.word	0x00000050
        /*0188*/ 	.short	0x0100
        /*018a*/ 	.byte	0x04
	.zero		1


	//   ....[8]....
        /*018c*/ 	.word	0x000007b0
        /*0190*/ 	.word	0x000000ff
        /*0194*/ 	.word	0x00000038
        /*0198*/ 	.short	0x0100
        /*019a*/ 	.byte	0x04
	.zero		1


	//   ....[9]....
        /*019c*/ 	.word	0x000007c0
        /*01a0*/ 	.word	0x000000ff
        /*01a4*/ 	.word	0x00000058
        /*01a8*/ 	.short	0x0100
        /*01aa*/ 	.byte	0x04
	.zero		1


	//   ....[10]....
        /*01ac*/ 	.word	0x000007d0
        /*01b0*/ 	.word	0x000000ff
        /*01b4*/ 	.word	0x00000040
        /*01b8*/ 	.short	0x0100
        /*01ba*/ 	.byte	0x04
	.zero		1


	//   ....[11]....
        /*01bc*/ 	.word	0x000007e0
        /*01c0*/ 	.word	0x000000ff
        /*01c4*/ 	.word	0x00000060
        /*01c8*/ 	.short	0x0100
        /*01ca*/ 	.byte	0x04
	.zero		1


	//   ....[12]....
        /*01cc*/ 	.word	0x000007f0
        /*01d0*/ 	.word	0x000000ff
        /*01d4*/ 	.word	0x00000048
        /*01d8*/ 	.short	0x0100
        /*01da*/ 	.byte	0x04
	.zero		1


	//   ....[13]....
        /*01dc*/ 	.word	0x00000800
        /*01e0*/ 	.word	0x000000ff
        /*01e4*/ 	.word	0x00000068
        /*01e8*/ 	.short	0x0100
        /*01ea*/ 	.byte	0x04
	.zero		1


	//   ....[14]....
        /*01ec*/ 	.word	0x000008f0
        /*01f0*/ 	.word	0x000000ff
        /*01f4*/ 	.word	0x00000070
        /*01f8*/ 	.short	0x0100
        /*01fa*/ 	.byte	0x06
	.zero		1


	//   ....[15]....
        /*01fc*/ 	.word	0x00000900
        /*0200*/ 	.word	0x000000ff
        /*0204*/ 	.word	0x00000078
        /*0208*/ 	.short	0x0100
        /*020a*/ 	.byte	0x06
	.zero		1


	//   ....[16]....
        /*020c*/ 	.word	0x00000a40
        /*0210*/ 	.word	0x000000ff
        /*0214*/ 	.word	0x00000080
        /*0218*/ 	.short	0x0100
        /*021a*/ 	.byte	0x06
	.zero		1


	//   ....[17]....
        /*021c*/ 	.word	0x00000a50
        /*0220*/ 	.word	0x000000ff
        /*0224*/ 	.word	0x00000090
        /*0228*/ 	.short	0x0100
        /*022a*/ 	.byte	0x06
	.zero		1


	//   ....[18]....
        /*022c*/ 	.word	0x00000a60
        /*0230*/ 	.word	0x000000ff
        /*0234*/ 	.word	0x00000088
        /*0238*/ 	.short	0x0100
        /*023a*/ 	.byte	0x06
	.zero		1


	//   ....[19]....
        /*023c*/ 	.word	0x00000a70
        /*0240*/ 	.word	0x000000ff
        /*0244*/ 	.word	0x00000098
        /*0248*/ 	.short	0x0100
        /*024a*/ 	.byte	0x06
	.zero		1


	//   ....[20]....
        /*024c*/ 	.word	0x00000ba0
        /*0250*/ 	.word	0x000000ff
        /*0254*/ 	.word	0x000000a0
        /*0258*/ 	.short	0x0100
        /*025a*/ 	.byte	0x04
	.zero		1


	//   ....[21]....
        /*025c*/ 	.word	0x00000bb0
        /*0260*/ 	.word	0x000000ff
        /*0264*/ 	.word	0x000000b0
        /*0268*/ 	.short	0x0100
        /*026a*/ 	.byte	0x04
	.zero		1


	//   ....[22]....
        /*026c*/ 	.word	0x00000bc0
        /*0270*/ 	.word	0x000000ff
        /*0274*/ 	.word	0x000000a8
        /*0278*/ 	.short	0x0100
        /*027a*/ 	.byte	0x04
	.zero		1


	//   ....[23]....
        /*027c*/ 	.word	0x00000bd0
        /*0280*/ 	.word	0x000000ff
        /*0284*/ 	.word	0x000000b8
        /*0288*/ 	.short	0x0100
        /*028a*/ 	.byte	0x04
	.zero		1


	//   ....[24]....
        /*028c*/ 	.word	0x00000cc0
        /*0290*/ 	.word	0x000000ff
        /*0294*/ 	.word	0x000000c0
        /*0298*/ 	.short	0x0100
        /*029a*/ 	.byte	0x04
	.zero		1


	//   ....[25]....
        /*029c*/ 	.word	0x00000cd0
        /*02a0*/ 	.word	0x000000ff
        /*02a4*/ 	.word	0x000000d0
        /*02a8*/ 	.short	0x0100
        /*02aa*/ 	.byte	0x04
	.zero		1


	//   ....[26]....
        /*02ac*/ 	.word	0x00000ce0
        /*02b0*/ 	.word	0x000000ff
        /*02b4*/ 	.word	0x000000c8
        /*02b8*/ 	.short	0x0100
        /*02ba*/ 	.byte	0x04
	.zero		1


	//   ....[27]....
        /*02bc*/ 	.word	0x00000cf0
        /*02c0*/ 	.word	0x000000ff
        /*02c4*/ 	.word	0x000000d8
        /*02c8*/ 	.short	0x0100
        /*02ca*/ 	.byte	0x04
	.zero		1


	//   ....[28]....
        /*02cc*/ 	.word	0x00001850
        /*02d0*/ 	.word	0x00000000
        /*02d4*/ 	.word	0x000000d0
        /*02d8*/ 	.short	0x010a
        /*02da*/ 	.byte	0xff
	.zero		1


	//   ....[29]....
        /*02dc*/ 	.word	0x00001870
        /*02e0*/ 	.word	0x00000000
        /*02e4*/ 	.word	0x000000c0
        /*02e8*/ 	.short	0x0101
        /*02ea*/ 	.byte	0xff
	.zero		1


	//   ....[30]....
        /*02ec*/ 	.word	0x00001930
        /*02f0*/ 	.word	0x000000ff
        /*02f4*/ 	.word	0x00000018
        /*02f8*/ 	.short	0x010a
        /*02fa*/ 	.byte	0x04
	.zero		1


	//   ....[31]....
        /*02fc*/ 	.word	0x000019b0
        /*0300*/ 	.word	0x000000ff
        /*0304*/ 	.word	0x00000018
        /*0308*/ 	.short	0x010a
        /*030a*/ 	.byte	0x21
	.zero		1


	//   ....[32]....
        /*030c*/ 	.word	0x00001b40
        /*0310*/ 	.word	0x000000ff
        /*0314*/ 	.word	0x00000018
        /*0318*/ 	.short	0x010a
        /*031a*/ 	.byte	0x08
	.zero		1


	//   ....[33]....
        /*031c*/ 	.word	0x00001c60
        /*0320*/ 	.word	0x000000ff
        /*0324*/ 	.word	0x00000078
        /*0328*/ 	.short	0x0101
        /*032a*/ 	.byte	0x07
	.zero		1


	//   ....[34]....
        /*032c*/ 	.word	0x00001c80
        /*0330*/ 	.word	0x000000ff
        /*0334*/ 	.word	0x00000018
        /*0338*/ 	.short	0x010a
        /*033a*/ 	.byte	0x04
	.zero		1


	//   ....[35]....
        /*033c*/ 	.word	0x00001d00
        /*0340*/ 	.word	0x000000ff
        /*0344*/ 	.word	0x00000018
        /*0348*/ 	.short	0x010a
        /*034a*/ 	.byte	0x11
	.zero		1


	//   ....[36]....
        /*034c*/ 	.word	0x00001e90
        /*0350*/ 	.word	0x000000ff
        /*0354*/ 	.word	0x00000018
        /*0358*/ 	.short	0x010a
        /*035a*/ 	.byte	0x06
	.zero		1


	//   ....[37]....
        /*035c*/ 	.word	0x00001fd0
        /*0360*/ 	.word	0x00000003
        /*0364*/ 	.word	0x00000080
        /*0368*/ 	.short	0x010a
        /*036a*/ 	.byte	0xff
	.zero		1


	//   ....[38]....
        /*036c*/ 	.word	0x00002120
        /*0370*/ 	.word	0x00000000
        /*0374*/ 	.word	0x00000000
        /*0378*/ 	.short	0x0101
        /*037a*/ 	.byte	0xff
	.zero		1


	//   ....[39]....
        /*037c*/ 	.word	0x000026d0
        /*0380*/ 	.word	0x000000ff
        /*0384*/ 	.word	0x00000000
        /*0388*/ 	.short	0x010a
        /*038a*/ 	.byte	0x04
	.zero		1


	//   ....[40]....
        /*038c*/ 	.word	0x00002760
        /*0390*/ 	.word	0x000000ff
        /*0394*/ 	.word	0x00000000
        /*0398*/ 	.short	0x010a
        /*039a*/ 	.byte	0x05
	.zero		1


	//   ....[41]....
        /*039c*/ 	.word	0x00002800
        /*03a0*/ 	.word	0x00000000
        /*03a4*/ 	.word	0x00000000
        /*03a8*/ 	.short	0x010a
        /*03aa*/ 	.byte	0xff
	.zero		1


	//   ....[42]....
        /*03ac*/ 	.word	0x00002940
        /*03b0*/ 	.word	0x00000002
        /*03b4*/ 	.word	0x000000c0
        /*03b8*/ 	.short	0x010a
        /*03ba*/ 	.byte	0xff
	.zero		1


	//   ....[43]....
        /*03bc*/ 	.word	0x000029a0
        /*03c0*/ 	.word	0x00000004
        /*03c4*/ 	.word	0x00000000
        /*03c8*/ 	.short	0x0101
        /*03ca*/ 	.byte	0xff
	.zero		1


	//   ....[44]....
        /*03cc*/ 	.word	0x000029c0
        /*03d0*/ 	.word	0x000000ff
        /*03d4*/ 	.word	0x00000090
        /*03d8*/ 	.short	0x010a
        /*03da*/ 	.byte	0x04
	.zero		1


	//   ....[45]....
        /*03dc*/ 	.word	0x00002ae0
        /*03e0*/ 	.word	0x00000002
        /*03e4*/ 	.word	0x00000080
        /*03e8*/ 	.short	0x010a
        /*03ea*/ 	.byte	0xff
	.zero		1


	//   ....[46]....
        /*03ec*/ 	.word	0x00002bf0
        /*03f0*/ 	.word	0x00000002
        /*03f4*/ 	.word	0x00000000
        /*03f8*/ 	.short	0x0101
        /*03fa*/ 	.byte	0xff
	.zero		1


	//   ....[47]....
        /*03fc*/ 	.word	0x00002c80
        /*0400*/ 	.word	0x000000ff
        /*0404*/ 	.word	0x00000090
        /*0408*/ 	.short	0x0106
        /*040a*/ 	.byte	0x04
	.zero		1


	//   ....[48]....
        /*040c*/ 	.word	0x00002ca0
        /*0410*/ 	.word	0x000000ff
        /*0414*/ 	.word	0x00000090
        /*0418*/ 	.short	0x010a
        /*041a*/ 	.byte	0x04
	.zero		1


	//   ....[49]....
        /*041c*/ 	.word	0x00002d30
        /*0420*/ 	.word	0x000000ff
        /*0424*/ 	.word	0x00000090
        /*0428*/ 	.short	0x0106
        /*042a*/ 	.byte	0x07
	.zero		1


	//   ....[50]....
        /*042c*/ 	.word	0x00002d70
        /*0430*/ 	.word	0x00000000
        /*0434*/ 	.word	0x00000090
        /*0438*/ 	.short	0x010a
        /*043a*/ 	.byte	0xff
	.zero		1


	//   ....[51]....
        /*043c*/ 	.word	0x000032d0
        /*0440*/ 	.word	0x00000000
        /*0444*/ 	.word	0x00000080
        /*0448*/ 	.short	0x010a
        /*044a*/ 	.byte	0xff
	.zero		1


	//   ....[52]....
        /*044c*/ 	.word	0x000033e0
        /*0450*/ 	.word	0x00000003
        /*0454*/ 	.word	0x00000000
        /*0458*/ 	.short	0x0101
        /*045a*/ 	.byte	0xff
	.zero		1


	//   ....[53]....
        /*045c*/ 	.word	0x000033f0
        /*0460*/ 	.word	0x000000ff
        /*0464*/ 	.word	0x00000000
        /*0468*/ 	.short	0x010a
        /*046a*/ 	.byte	0x04
	.zero		1


	//   ....[54]....
        /*046c*/ 	.word	0x00003410
        /*0470*/ 	.word	0x000000ff
        /*0474*/ 	.word	0x000000b0
        /*0478*/ 	.short	0x010a
        /*047a*/ 	.byte	0x1e
	.zero		1


	//   ....[55]....
        /*047c*/ 	.word	0x000034e0
        /*0480*/ 	.word	0x000000ff
        /*0484*/ 	.word	0x00000000
        /*0488*/ 	.short	0x010a
        /*048a*/ 	.byte	0x05
	.zero		1


	//   ....[56]....
        /*048c*/ 	.word	0x00003620
        /*0490*/ 	.word	0x000000ff
        /*0494*/ 	.word	0x00000000
        /*0498*/ 	.short	0x010a
        /*049a*/ 	.byte	0x04
	.zero		1


	//   ....[57]....
        /*049c*/ 	.word	0x000038b0
        /*04a0*/ 	.word	0x000000ff
        /*04a4*/ 	.word	0x00000000
        /*04a8*/ 	.short	0x010a
        /*04aa*/ 	.byte	0x04
	.zero		1


	//   ....[58]....
        /*04ac*/ 	.word	0x00003940
        /*04b0*/ 	.word	0x000000ff
        /*04b4*/ 	.word	0x00000000
        /*04b8*/ 	.short	0x010a
        /*04ba*/ 	.byte	0x04
	.zero		1


	//   ....[59]....
        /*04bc*/ 	.word	0x00003e50
        /*04c0*/ 	.word	0x0000000c
        /*04c4*/ 	.word	0x00000080
        /*04c8*/ 	.short	0x010a
        /*04ca*/ 	.byte	0xff
	.zero		1


	//   ....[60]....
        /*04cc*/ 	.word	0x00003fc0
        /*04d0*/ 	.word	0x00000000
        /*04d4*/ 	.word	0x00000000
        /*04d8*/ 	.short	0x0101
        /*04da*/ 	.byte	0xff
	.zero		1


	//   ....[61]....
        /*04dc*/ 	.word	0x00004450
        /*04e0*/ 	.word	0x000000ff
        /*04e4*/ 	.word	0x00000078
        /*04e8*/ 	.short	0x010a
        /*04ea*/ 	.byte	0x15
	.zero		1


	//   ....[62]....
        /*04ec*/ 	.word	0x000045d0
        /*04f0*/ 	.word	0x000000ff
        /*04f4*/ 	.word	0x00000050
        /*04f8*/ 	.short	0x010a
        /*04fa*/ 	.byte	0x15
	.zero		1


	//   ....[63]....
        /*04fc*/ 	.word	0x00004740
        /*0500*/ 	.word	0x000000ff
        /*0504*/ 	.word	0x00000030
        /*0508*/ 	.short	0x010b
        /*050a*/ 	.byte	0x15
	.zero		1


	//   ....[64]....
        /*050c*/ 	.word	0x00004750
        /*0510*/ 	.word	0x000000ff
        /*0514*/ 	.word	0x00000000
        /*0518*/ 	.short	0x0101
        /*051a*/ 	.byte	0x28
	.zero		1


	//   ....[65]....
        /*051c*/ 	.word	0x00004760
        /*0520*/ 	.word	0x000000ff
        /*0524*/ 	.word	0x00000058
        /*0528*/ 	.short	0x010a
        /*052a*/ 	.byte	0x15
	.zero		1


	//   ....[66]....
        /*052c*/ 	.word	0x000048b0
        /*0530*/ 	.word	0x000000ff
        /*0534*/ 	.word	0x00000038
        /*0538*/ 	.short	0x010b
        /*053a*/ 	.byte	0x15
	.zero		1


	//   ....[67]....
        /*053c*/ 	.word	0x000048c0
        /*0540*/ 	.word	0x000000ff
        /*0544*/ 	.word	0x00000000
        /*0548*/ 	.short	0x0101
        /*054a*/ 	.byte	0x27
	.zero		1


	//   ....[68]....
        /*054c*/ 	.word	0x000048d0
        /*0550*/ 	.word	0x000000ff
        /*0554*/ 	.word	0x00000060
        /*0558*/ 	.short	0x010a
        /*055a*/ 	.byte	0x15
	.zero		1


	//   ....[69]....
        /*055c*/ 	.word	0x00004a10
        /*0560*/ 	.word	0x000000ff
        /*0564*/ 	.word	0x00000040
        /*0568*/ 	.short	0x010b
        /*056a*/ 	.byte	0x15
	.zero		1


	//   ....[70]....
        /*056c*/ 	.word	0x00004a20
        /*0570*/ 	.word	0x000000ff
        /*0574*/ 	.word	0x00000000
        /*0578*/ 	.short	0x0101
        /*057a*/ 	.byte	0x26
	.zero		1


	//   ....[71]....
        /*057c*/ 	.word	0x00004a30
        /*0580*/ 	.word	0x000000ff
        /*0584*/ 	.word	0x00000068
        /*0588*/ 	.short	0x010a
        /*058a*/ 	.byte	0x15
	.zero		1


	//   ....[72]....
        /*058c*/ 	.word	0x00004c20
        /*0590*/ 	.word	0x000000ff
        /*0594*/ 	.word	0x00000048
        /*0598*/ 	.short	0x010b
        /*059a*/ 	.byte	0x15
	.zero		1


	//   ....[73]....
        /*059c*/ 	.word	0x00004c30
        /*05a0*/ 	.word	0x000000ff
        /*05a4*/ 	.word	0x00000000
        /*05a8*/ 	.short	0x0101
        /*05aa*/ 	.byte	0x25
	.zero		1


	//   ....[74]....
        /*05ac*/ 	.word	0x00004c60
        /*05b0*/ 	.word	0x000000ff
        /*05b4*/ 	.word	0x00000050
        /*05b8*/ 	.short	0x010a
        /*05ba*/ 	.byte	0x15
	.zero		1


	//   ....[75]....
        /*05bc*/ 	.word	0x00004c80
        /*05c0*/ 	.word	0x000000ff
        /*05c4*/ 	.word	0x00000058
        /*05c8*/ 	.short	0x010a
        /*05ca*/ 	.byte	0x15
	.zero		1


	//   ....[76]....
        /*05cc*/ 	.word	0x00004ca0
        /*05d0*/ 	.word	0x000000ff
        /*05d4*/ 	.word	0x00000060
        /*05d8*/ 	.short	0x010a
        /*05da*/ 	.byte	0x15
	.zero		1


	//   ....[77]....
        /*05dc*/ 	.word	0x00004ce0
        /*05e0*/ 	.word	0x00000000
        /*05e4*/ 	.word	0x00000068
        /*05e8*/ 	.short	0x010a
        /*05ea*/ 	.byte	0xff
	.zero		1


	//   ....[78]....
        /*05ec*/ 	.word	0x00005020
        /*05f0*/ 	.word	0x00000003
        /*05f4*/ 	.word	0x00000080
        /*05f8*/ 	.short	0x010a
        /*05fa*/ 	.byte	0xff
	.zero		1


	//   ....[79]....
        /*05fc*/ 	.word	0x000051a0
        /*0600*/ 	.word	0x00000000
        /*0604*/ 	.word	0x00000000
        /*0608*/ 	.short	0x0101
        /*060a*/ 	.byte	0xff
	.zero		1


	//   ....[80]....
        /*060c*/ 	.word	0x00005d00
        /*0610*/ 	.word	0x00000003
        /*0614*/ 	.word	0x00000030
        /*0618*/ 	.short	0x010a
        /*061a*/ 	.byte	0xff
	.zero		1


	//   ....[81]....
        /*061c*/ 	.word	0x00005d40
        /*0620*/ 	.word	0x000000b1
        /*0624*/ 	.word	0x000000a0
        /*0628*/ 	.short	0x010a
        /*062a*/ 	.byte	0xff
	.zero		1


	//   ....[82]....
        /*062c*/ 	.word	0x00005e80
        /*0630*/ 	.word	0x00000003
        /*0634*/ 	.word	0x00000030
        /*0638*/ 	.short	0x010a
        /*063a*/ 	.byte	0xff
	.zero		1


	//   ....[83]....
        /*063c*/ 	.word	0x00005fb0
        /*0640*/ 	.word	0x00000000
        /*0644*/ 	.word	0x00000000
        /*0648*/ 	.short	0x0101
        /*064a*/ 	.byte	0xff
	.zero		1


	//   ....[84]....
        /*064c*/ 	.word	0x00006030
        /*0650*/ 	.word	0x000000b1
        /*0654*/ 	.word	0x000000a0
        /*0658*/ 	.short	0x010a
        /*065a*/ 	.byte	0xff
	.zero		1


	//   ....[85]....
        /*065c*/ 	.word	0x000073e0
        /*0660*/ 	.word	0x000000be
        /*0664*/ 	.word	0x00000030
        /*0668*/ 	.short	0x010a
        /*066a*/ 	.byte	0xff
	.zero		1


	//   ....[86]....
        /*066c*/ 	.word	0x000074c0
        /*0670*/ 	.word	0x000000be
        /*0674*/ 	.word	0x00000030
        /*0678*/ 	.short	0x010a
        /*067a*/ 	.byte	0xff
	.zero		1


	//   ....[87]....
        /*067c*/ 	.word	0x000075f0
        /*0680*/ 	.word	0x00000000
        /*0684*/ 	.word	0x00000000
        /*0688*/ 	.short	0x0101
        /*068a*/ 	.byte	0xff
	.zero		1


	//   ....[88]....
        /*068c*/ 	.word	0x00008990
        /*0690*/ 	.word	0x00000000
        /*0694*/ 	.word	0x00000030
        /*0698*/ 	.short	0x010a
        /*069a*/ 	.byte	0xff
	.zero		1


	//   ....[89]....
        /*069c*/ 	.word	0x00008a70
        /*06a0*/ 	.word	0x00000000
        /*06a4*/ 	.word	0x00000030
        /*06a8*/ 	.short	0x010a
        /*06aa*/ 	.byte	0xff
	.zero		1


	//   ....[90]....
        /*06ac*/ 	.word	0x00008bc0
        /*06b0*/ 	.word	0x00000002
        /*06b4*/ 	.word	0x00000000
        /*06b8*/ 	.short	0x0101
        /*06ba*/ 	.byte	0xff
	.zero		1


	//   ....[91]....
        /*06bc*/ 	.word	0x00009f70
        /*06c0*/ 	.word	0x00000000
        /*06c4*/ 	.word	0x00000030
        /*06c8*/ 	.short	0x010a
        /*06ca*/ 	.byte	0xff
	.zero		1


	//   ....[92]....
        /*06cc*/ 	.word	0x0000a050
        /*06d0*/ 	.word	0x00000000
        /*06d4*/ 	.word	0x00000030
        /*06d8*/ 	.short	0x010a
        /*06da*/ 	.byte	0xff
	.zero		1


	//   ....[93]....
        /*06dc*/ 	.word	0x0000a1a0
        /*06e0*/ 	.word	0x00000002
        /*06e4*/ 	.word	0x00000000
        /*06e8*/ 	.short	0x0101
        /*06ea*/ 	.byte	0xff
	.zero		1


	//   ....[94]....
        /*06ec*/ 	.word	0x0000a7a0
        /*06f0*/ 	.word	0x000000ff
        /*06f4*/ 	.word	0x00000000
        /*06f8*/ 	.short	0x0101
        /*06fa*/ 	.byte	0x04
	.zero		1


	//   ....[95]....
        /*06fc*/ 	.word	0x0000b630
        /*0700*/ 	.word	0x00000000
        /*0704*/ 	.word	0x000000d0
        /*0708*/ 	.short	0x010a
        /*070a*/ 	.byte	0xff
	.zero		1


	//   ....[96]....
        /*070c*/ 	.word	0x0000b690
        /*0710*/ 	.word	0x00000000
        /*0714*/ 	.word	0x00000018
        /*0718*/ 	.short	0x010a
        /*071a*/ 	.byte	0xff
	.zero		1


	//   ....[97]....
        /*071c*/ 	.word	0x0000b6f0
        /*0720*/ 	.word	0x00000000
        /*0724*/ 	.word	0x00000018
        /*0728*/ 	.short	0x010a
        /*072a*/ 	.byte	0xff
	.zero		1


	//   ....[98]....
        /*072c*/ 	.word	0x0000b740
        /*0730*/ 	.word	0x00000003
        /*0734*/ 	.word	0x00000080
        /*0738*/ 	.short	0x010a
        /*073a*/ 	.byte	0xff
	.zero		1


	//   ....[99]....
        /*073c*/ 	.word	0x0000b7a0
        /*0740*/ 	.word	0x00000000
        /*0744*/ 	.word	0x00000000
        /*0748*/ 	.short	0x010a
        /*074a*/ 	.byte	0xff
	.zero		1


	//   ....[100]....
        /*074c*/ 	.word	0x0000b800
        /*0750*/ 	.word	0x00000000
        /*0754*/ 	.word	0x00000000
        /*0758*/ 	.short	0x010a
        /*075a*/ 	.byte	0xff
	.zero		1


	//   ....[101]....
        /*075c*/ 	.word	0x0000b850
        /*0760*/ 	.word	0x00000002
        /*0764*/ 	.word	0x000000c0
        /*0768*/ 	.short	0x010a
        /*076a*/ 	.byte	0xff
	.zero		1


	//   ....[102]....
        /*076c*/ 	.word	0x0000b8b0
        /*0770*/ 	.word	0x00000002
        /*0774*/ 	.word	0x00000090
        /*0778*/ 	.short	0x010a
        /*077a*/ 	.byte	0xff
	.zero		1


	//   ....[103]....
        /*077c*/ 	.word	0x0000b900
        /*0780*/ 	.word	0x00000002
        /*0784*/ 	.word	0x00000080
        /*0788*/ 	.short	0x010a
        /*078a*/ 	.byte	0xff
	.zero		1


	//   ....[104]....
        /*078c*/ 	.word	0x0000b960
        /*0790*/ 	.word	0x00000000
        /*0794*/ 	.word	0x00000090
        /*0798*/ 	.short	0x010a
        /*079a*/ 	.byte	0xff
	.zero		1


	//   ....[105]....
        /*079c*/ 	.word	0x0000b9b0
        /*07a0*/ 	.word	0x00000000
        /*07a4*/ 	.word	0x00000080
        /*07a8*/ 	.short	0x010a
        /*07aa*/ 	.byte	0xff
	.zero		1


	//   ....[106]....
        /*07ac*/ 	.word	0x0000ba10
        /*07b0*/ 	.word	0x00000003
        /*07b4*/ 	.word	0x000000b0
        /*07b8*/ 	.short	0x010a
        /*07ba*/ 	.byte	0xff
	.zero		1


	//   ....[107]....
        /*07bc*/ 	.word	0x0000ba70
        /*07c0*/ 	.word	0x00000000
        /*07c4*/ 	.word	0x00000000
        /*07c8*/ 	.short	0x010a
        /*07ca*/ 	.byte	0xff
	.zero		1


	//   ....[108]....
        /*07cc*/ 	.word	0x0000bad0
        /*07d0*/ 	.word	0x00000000
        /*07d4*/ 	.word	0x00000000
        /*07d8*/ 	.short	0x010a
        /*07da*/ 	.byte	0xff
	.zero		1


	//   ....[109]....
        /*07dc*/ 	.word	0x0000bb30
        /*07e0*/ 	.word	0x00000000
        /*07e4*/ 	.word	0x00000000
        /*07e8*/ 	.short	0x010a
        /*07ea*/ 	.byte	0xff
	.zero		1


	//   ....[110]....
        /*07ec*/ 	.word	0x0000bb80
        /*07f0*/ 	.word	0x0000000c
        /*07f4*/ 	.word	0x00000080
        /*07f8*/ 	.short	0x010a
        /*07fa*/ 	.byte	0xff
	.zero		1


	//   ....[111]....
        /*07fc*/ 	.word	0x0000bbe0
        /*0800*/ 	.word	0x00000000
        /*0804*/ 	.word	0x00000078
        /*0808*/ 	.short	0x010a
        /*080a*/ 	.byte	0xff
	.zero		1


	//   ....[112]....
        /*080c*/ 	.word	0x0000bc40
        /*0810*/ 	.word	0x00000000
        /*0814*/ 	.word	0x00000050
        /*0818*/ 	.short	0x010a
        /*081a*/ 	.byte	0xff
	.zero		1


	//   ....[113]....
        /*081c*/ 	.word	0x0000bca0
        /*0820*/ 	.word	0x00000000
        /*0824*/ 	.word	0x00000058
        /*0828*/ 	.short	0x010a
        /*082a*/ 	.byte	0xff
	.zero		1


	//   ....[114]....
        /*082c*/ 	.word	0x0000bd00
        /*0830*/ 	.word	0x00000000
        /*0834*/ 	.word	0x00000060
        /*0838*/ 	.short	0x010a
        /*083a*/ 	.byte	0xff
	.zero		1


	//   ....[115]....
        /*083c*/ 	.word	0x0000bd60
        /*0840*/ 	.word	0x00000000
        /*0844*/ 	.word	0x00000068
        /*0848*/ 	.short	0x010a
        /*084a*/ 	.byte	0xff
	.zero		1


	//   ....[116]....
        /*084c*/ 	.word	0x0000bdc0
        /*0850*/ 	.word	0x00000000
        /*0854*/ 	.word	0x00000050
        /*0858*/ 	.short	0x010a
        /*085a*/ 	.byte	0xff
	.zero		1


	//   ....[117]....
        /*085c*/ 	.word	0x0000be20
        /*0860*/ 	.word	0x00000000
        /*0864*/ 	.word	0x00000058
        /*0868*/ 	.short	0x010a
        /*086a*/ 	.byte	0xff
	.zero		1


	//   ....[118]....
        /*086c*/ 	.word	0x0000be80
        /*0870*/ 	.word	0x00000000
        /*0874*/ 	.word	0x00000060
        /*0878*/ 	.short	0x010a
        /*087a*/ 	.byte	0xff
	.zero		1


	//   ....[119]....
        /*087c*/ 	.word	0x0000bed0
        /*0880*/ 	.word	0x00000003
        /*0884*/ 	.word	0x00000080
        /*0888*/ 	.short	0x010a
        /*088a*/ 	.byte	0xff
	.zero		1


	//   ....[120]....
        /*088c*/ 	.word	0x0000bf20
        /*0890*/ 	.word	0x00000003
        /*0894*/ 	.word	0x00000030
        /*0898*/ 	.short	0x010a
        /*089a*/ 	.byte	0xff
	.zero		1


	//   ....[121]....
        /*089c*/ 	.word	0x0000bf70
        /*08a0*/ 	.word	0x000000b1
        /*08a4*/ 	.word	0x000000a0
        /*08a8*/ 	.short	0x010a
        /*08aa*/ 	.byte	0xff
	.zero		1


	//   ....[122]....
        /*08ac*/ 	.word	0x0000bfc0
        /*08b0*/ 	.word	0x000000be
        /*08b4*/ 	.word	0x00000030
        /*08b8*/ 	.short	0x010a
        /*08ba*/ 	.byte	0xff
	.zero		1


	//   ....[123]....
        /*08bc*/ 	.word	0x0000c010
        /*08c0*/ 	.word	0x00000000
        /*08c4*/ 	.word	0x00000030
        /*08c8*/ 	.short	0x010a
        /*08ca*/ 	.byte	0xff
	.zero		1


	//   ....[124]....
        /*08cc*/ 	.word	0x0000c060
        /*08d0*/ 	.word	0x00000000
        /*08d4*/ 	.word	0x00000030
        /*08d8*/ 	.short	0x010a
        /*08da*/ 	.byte	0xff
	.zero		1


	//----- nvinfo : EIATTR_NUM_MBARRIERS
	.align		4
.L_48:
        /*08dc*/ 	.byte	0x03, 0x38
        /*08de*/ 	.short	0x001c


	//----- nvinfo : EIATTR_EXIT_INSTR_OFFSETS
	.align		4
        /*08e0*/ 	.byte	0x04, 0x1c
        /*08e2*/ 	.short	(.L_50 - .L_49)


	//   ....[0]....
.L_49:
        /*08e4*/ 	.word	0x00002830


	//   ....[1]....
        /*08e8*/ 	.word	0x00002d40


	//   ....[2]....
        /*08ec*/ 	.word	0x00002da0


	//   ....[3]....
        /*08f0*/ 	.word	0x00003ba0


	//   ....[4]....
        /*08f4*/ 	.word	0x00004d10


	//   ....[5]....
        /*08f8*/ 	.word	0x00004d50


	//   ....[6]....
        /*08fc*/ 	.word	0x0000b620


	//----- nvinfo : EIATTR_MAX_THREADS
	.align		4
.L_50:
        /*0900*/ 	.byte	0x04, 0x05
        /*0902*/ 	.short	(.L_52 - .L_51)
.L_51:
        /*0904*/ 	.word	0x00000100
        /*0908*/ 	.word	0x00000001
        /*090c*/ 	.word	0x00000001


	//----- nvinfo : EIATTR_CRS_STACK_SIZE
	.align		4
.L_52:
        /*0910*/ 	.byte	0x04, 0x1e
        /*0912*/ 	.short	(.L_54 - .L_53)
.L_53:
        /*0914*/ 	.word	0x00000000


	//----- nvinfo : EIATTR_CBANK_PARAM_SIZE
	.align		4
.L_54:
        /*0918*/ 	.byte	0x03, 0x19
        /*091a*/ 	.short	0x0800


	//----- nvinfo : EIATTR_PARAM_CBANK
	.align		4
        /*091c*/ 	.byte	0x04, 0x0a
        /*091e*/ 	.short	(.L_56 - .L_55)
	.align		4
.L_55:
        /*0920*/ 	.word	index@(.nv.constant0._ZN7cutlass13device_kernelINS_4gemm6kernel13GemmUniversalIN4cute5tupleIJiiiiEEENS1_10collective13CollectiveMmaINS1_35MainloopSm100TmaUmmaWarpSpecializedILi3ELi2ELi2ENS5_IJNS4_1CILi1EEENSA_ILi2EEESB_EEEEENS5_IJNSA_ILi128EEENSA_ILi256EEESF_EEENS_12float_e4m3_tENS5_IJlSB_lEEESI_SJ_NS4_8TiledMMAINS4_8MMA_AtomIJNS4_10MMA_TraitsINS4_19SM100_MMA_F8F6F4_SSEJSI_SI_fSF_SG_NS4_17integral_constantINS4_4UMMA5MajorELSQ_0EEESR_NSO_INSP_7ScaleInELSS_0EEEST_EEEEEENS4_6LayoutINS5_IJSB_SB_SB_EEENS5_IJNSA_ILi0EEESY_SY_EEEEENS5_IJNS4_10UnderscoreES11_S11_EEEEENS4_23SM90_TMA_LOAD_MULTICASTENS4_14ComposedLayoutINS4_7SwizzleILi3ELi4ELi3EEENS4_18smem_ptr_flag_bitsILi8EEENSW_INS5_IJNSA_ILi8EEESF_EEENS5_IJSF_SB_EEEEEEEvNS4_8identityENS4_13SM90_TMA_LOADES1E_vS1F_EENS_8epilogue10collective18CollectiveEpilogueINS1I_23Sm100TmaWarpSpecializedILi4ELi2ELi64ELb0ELb0EEEJSH_NS5_IJNSW_ISF_SB_EENSW_INSA_ILi64EEESB_EEEEESI_SJ_SI_SJ_NS1I_6fusion15FusionCallbacksIS1M_NS1R_17LinearCombinationISI_fSI_fLNS_15FloatRoundStyleE2EEESH_S1Q_JEEENS4_5SM1004TMEM4LOAD26SM100_TMEM_LOAD_32dp32b64xES1G_NS15_INS16_ILi2ELi4ELi3EEES19_NSW_INS5_IJS1A_S1O_EEENS5_IJS1O_SB_EEEEEEENS4_39AutoVectorizingCopyWithAssumedAlignmentILi128EEENS4_14SM90_TMA_STOREES25_S27_S27_EEEvvEEEEvNT_6ParamsE)
        /*0924*/ 	.short	0x0380
        /*0926*/ 	.short	0x0800


	//----- nvinfo : EIATTR_SW_WAR
	.align		4
.L_56:
        /*0928*/ 	.byte	0x04, 0x36
        /*092a*/ 	.short	(.L_58 - .L_57)
.L_57:
        /*092c*/ 	.word	0x00000008
.L_58:


//--------------------- .nv.callgraph             --------------------------
	.section	.nv.callgraph,"",@"SHT_CUDA_CALLGRAPH"
	.align	4
	.sectionentsize	8
	.align		4
        /*0000*/ 	.word	0x00000000
	.align		4
        /*0004*/ 	.word	0xffffffff
	.align		4
        /*0008*/ 	.word	index@(_ZN7cutlass13device_kernelINS_4gemm6kernel13GemmUniversalIN4cute5tupleIJiiiiEEENS1_10collective13CollectiveMmaINS1_35MainloopSm100TmaUmmaWarpSpecializedILi3ELi2ELi2ENS5_IJNS4_1CILi1EEENSA_ILi2EEESB_EEEEENS5_IJNSA_ILi128EEENSA_ILi256EEESF_EEENS_12float_e4m3_tENS5_IJlSB_lEEESI_SJ_NS4_8TiledMMAINS4_8MMA_AtomIJNS4_10MMA_TraitsINS4_19SM100_MMA_F8F6F4_SSEJSI_SI_fSF_SG_NS4_17integral_constantINS4_4UMMA5MajorELSQ_0EEESR_NSO_INSP_7ScaleInELSS_0EEEST_EEEEEENS4_6LayoutINS5_IJSB_SB_SB_EEENS5_IJNSA_ILi0EEESY_SY_EEEEENS5_IJNS4_10UnderscoreES11_S11_EEEEENS4_23SM90_TMA_LOAD_MULTICASTENS4_14ComposedLayoutINS4_7SwizzleILi3ELi4ELi3EEENS4_18smem_ptr_flag_bitsILi8EEENSW_INS5_IJNSA_ILi8EEESF_EEENS5_IJSF_SB_EEEEEEEvNS4_8identityENS4_13SM90_TMA_LOADES1E_vS1F_EENS_8epilogue10collective18CollectiveEpilogueINS1I_23Sm100TmaWarpSpecializedILi4ELi2ELi64ELb0ELb0EEEJSH_NS5_IJNSW_ISF_SB_EENSW_INSA_ILi64EEESB_EEEEESI_SJ_SI_SJ_NS1I_6fusion15FusionCallbacksIS1M_NS1R_17LinearCombinationISI_fSI_fLNS_15FloatRoundStyleE2EEESH_S1Q_JEEENS4_5SM1004TMEM4LOAD26SM100_TMEM_LOAD_32dp32b64xES1G_NS15_INS16_ILi2ELi4ELi3EEES19_NSW_INS5_IJS1A_S1O_EEENS5_IJS1O_SB_EEEEEEENS4_39AutoVectorizingCopyWithAssumedAlignmentILi128EEENS4_14SM90_TMA_STOREES25_S27_S27_EEEvvEEEEvNT_6ParamsE)
	.align		4
        /*000c*/ 	.word	index@(__assertfail)
	.align		4
        /*0010*/ 	.word	0x00000000
	.align		4
        /*0014*/ 	.word	0xfffffffe
	.align		4
        /*0018*/ 	.word	0x00000000
	.align		4
        /*001c*/ 	.word	0xfffffffd
	.align		4
        /*0020*/ 	.word	0x00000000
	.align		4
        /*0024*/ 	.word	0xfffffffc


//--------------------- .nv.constant4             --------------------------
	.section	.nv.constant4,"a",@progbits
	.align	8
	.align		8
.nv.constant4:
        /*0000*/ 	.dword	__assertfail
	.align		8
        /*0008*/ 	.dword	__unnamed_1
	.align		8
        /*0010*/ 	.dword	__unnamed_2
	.align		8
        /*0018*/ 	.dword	__unnamed_3
	.align		8
        /*0020*/ 	.dword	_ZN39_INTERNAL_4e678fa1_4_k_cu_d984ef56_75914cuda3std3__45__cpo5beginE
	.align		8
        /*0028*/ 	.dword	_ZN39_INTERNAL_4e678fa1_4_k_cu_d984ef56_75914cuda3std3__45__cpo3endE
	.align		8
        /*0030*/ 	.dword	_ZN39_INTERNAL_4e678fa1_4_k_cu_d984ef56_75914cuda3std3__45__cpo6cbeginE
	.align		8
        /*0038*/ 	.dword	_ZN39_INTERNAL_4e678fa1_4_k_cu_d984ef56_75914cuda3std3__45__cpo4cendE
	.align		8
        /*0040*/ 	.dword	_ZN39_INTERNAL_4e678fa1_4_k_cu_d984ef56_75914cuda3std3__441_GLOBAL__N__4e678fa1_4_k_cu_d984ef56_75916ignoreE
	.align		8
        /*0048*/ 	.dword	_ZN39_INTERNAL_4e678fa1_4_k_cu_d984ef56_75914cuda3std3__419piecewise_constructE
	.align		8
        /*0050*/ 	.dword	_ZN39_INTERNAL_4e678fa1_4_k_cu_d984ef56_75914cuda3std3__48in_placeE
	.align		8
        /*0058*/ 	.dword	_ZN39_INTERNAL_4e678fa1_4_k_cu_d984ef56_75914cuda3std6ranges3__45__cpo4swapE
	.align		8
        /*0060*/ 	.dword	_ZN39_INTERNAL_4e678fa1_4_k_cu_d984ef56_75914cuda3std6ranges3__45__cpo9iter_moveE
	.align		8
        /*0068*/ 	.dword	_ZN39_INTERNAL_4e678fa1_4_k_cu_d984ef56_75914cute7productE
	.align		8
        /*0070*/ 	.dword	_ZN39_INTERNAL_4e678fa1_4_k_cu_d984ef56_75914cute1_E
	.align		8
        /*0078*/ 	.dword	$str$25
	.align		8
        /*0080*/ 	.dword	$str$26
	.align		8
        /*0088*/ 	.dword	$str$27
	.align		8
        /*0090*/ 	.dword	$str$28


//--------------------- .text._ZN7cutlass13device_kernelINS_4gemm6kernel13GemmUniversalIN4cute5tupleIJiiiiEEENS1_10collective13CollectiveMmaINS1_35MainloopSm100TmaUmmaWarpSpecializedILi3ELi2ELi2ENS5_IJNS4_1CILi1EEENSA_ILi2EEESB_EEEEENS5_IJNSA_ILi128EEENSA_ILi256EEESF_EEENS_12float_e4m3_tENS5_IJlSB_lEEESI_SJ_NS4_8TiledMMAINS4_8MMA_AtomIJNS4_10MMA_TraitsINS4_19SM100_MMA_F8F6F4_SSEJSI_SI_fSF_SG_NS4_17integral_constantINS4_4UMMA5MajorELSQ_0EEESR_NSO_INSP_7ScaleInELSS_0EEEST_EEEEEENS4_6LayoutINS5_IJSB_SB_SB_EEENS5_IJNSA_ILi0EEESY_SY_EEEEENS5_IJNS4_10UnderscoreES11_S11_EEEEENS4_23SM90_TMA_LOAD_MULTICASTENS4_14ComposedLayoutINS4_7SwizzleILi3ELi4ELi3EEENS4_18smem_ptr_flag_bitsILi8EEENSW_INS5_IJNSA_ILi8EEESF_EEENS5_IJSF_SB_EEEEEEEvNS4_8identityENS4_13SM90_TMA_LOADES1E_vS1F_EENS_8epilogue10collective18CollectiveEpilogueINS1I_23Sm100TmaWarpSpecializedILi4ELi2ELi64ELb0ELb0EEEJSH_NS5_IJNSW_ISF_SB_EENSW_INSA_ILi64EEESB_EEEEESI_SJ_SI_SJ_NS1I_6fusion15FusionCallbacksIS1M_NS1R_17LinearCombinationISI_fSI_fLNS_15FloatRoundStyleE2EEESH_S1Q_JEEENS4_5SM1004TMEM4LOAD26SM100_TMEM_LOAD_32dp32b64xES1G_NS15_INS16_ILi2ELi4ELi3EEES19_NSW_INS5_IJS1A_S1O_EEENS5_IJS1O_SB_EEEEEEENS4_39AutoVectorizingCopyWithAssumedAlignmentILi128EEENS4_14SM90_TMA_STOREES25_S27_S27_EEEvvEEEEvNT_6ParamsE --------------------------
	.section	.text._ZN7cutlass13device_kernelINS_4gemm6kernel13GemmUniversalIN4cute5tupleIJiiiiEEENS1_10collective13CollectiveMmaINS1_35MainloopSm100TmaUmmaWarpSpecializedILi3ELi2ELi2ENS5_IJNS4_1CILi1EEENSA_ILi2EEESB_EEEEENS5_IJNSA_ILi128EEENSA_ILi256EEESF_EEENS_12float_e4m3_tENS5_IJlSB_lEEESI_SJ_NS4_8TiledMMAINS4_8MMA_AtomIJNS4_10MMA_TraitsINS4_19SM100_MMA_F8F6F4_SSEJSI_SI_fSF_SG_NS4_17integral_constantINS4_4UMMA5MajorELSQ_0EEESR_NSO_INSP_7ScaleInELSS_0EEEST_EEEEEENS4_6LayoutINS5_IJSB_SB_SB_EEENS5_IJNSA_ILi0EEESY_SY_EEEEENS5_IJNS4_10UnderscoreES11_S11_EEEEENS4_23SM90_TMA_LOAD_MULTICASTENS4_14ComposedLayoutINS4_7SwizzleILi3ELi4ELi3EEENS4_18smem_ptr_flag_bitsILi8EEENSW_INS5_IJNSA_ILi8EEESF_EEENS5_IJSF_SB_EEEEEEEvNS4_8identityENS4_13SM90_TMA_LOADES1E_vS1F_EENS_8epilogue10collective18CollectiveEpilogueINS1I_23Sm100TmaWarpSpecializedILi4ELi2ELi64ELb0ELb0EEEJSH_NS5_IJNSW_ISF_SB_EENSW_INSA_ILi64EEESB_EEEEESI_SJ_SI_SJ_NS1I_6fusion15FusionCallbacksIS1M_NS1R_17LinearCombinationISI_fSI_fLNS_15FloatRoundStyleE2EEESH_S1Q_JEEENS4_5SM1004TMEM4LOAD26SM100_TMEM_LOAD_32dp32b64xES1G_NS15_INS16_ILi2ELi4ELi3EEES19_NSW_INS5_IJS1A_S1O_EEENS5_IJS1O_SB_EEEEEEENS4_39AutoVectorizingCopyWithAssumedAlignmentILi128EEENS4_14SM90_TMA_STOREES25_S27_S27_EEEvvEEEEvNT_6ParamsE,"ax",@progbits
	.align	128
.text._ZN7cutlass13device_kernelINS_4gemm6kernel13GemmUniversalIN4cute5tupleIJiiiiEEENS1_10collective13CollectiveMmaINS1_35MainloopSm100TmaUmmaWarpSpecializedILi3ELi2ELi2ENS5_IJNS4_1CILi1EEENSA_ILi2EEESB_EEEEENS5_IJNSA_ILi128EEENSA_ILi256EEESF_EEENS_12float_e4m3_tENS5_IJlSB_lEEESI_SJ_NS4_8TiledMMAINS4_8MMA_AtomIJNS4_10MMA_TraitsINS4_19SM100_MMA_F8F6F4_SSEJSI_SI_fSF_SG_NS4_17integral_constantINS4_4UMMA5MajorELSQ_0EEESR_NSO_INSP_7ScaleInELSS_0EEEST_EEEEEENS4_6LayoutINS5_IJSB_SB_SB_EEENS5_IJNSA_ILi0EEESY_SY_EEEEENS5_IJNS4_10UnderscoreES11_S11_EEEEENS4_23SM90_TMA_LOAD_MULTICASTENS4_14ComposedLayoutINS4_7SwizzleILi3ELi4ELi3EEENS4_18smem_ptr_flag_bitsILi8EEENSW_INS5_IJNSA_ILi8EEESF_EEENS5_IJSF_SB_EEEEEEEvNS4_8identityENS4_13SM90_TMA_LOADES1E_vS1F_EENS_8epilogue10collective18CollectiveEpilogueINS1I_23Sm100TmaWarpSpecializedILi4ELi2ELi64ELb0ELb0EEEJSH_NS5_IJNSW_ISF_SB_EENSW_INSA_ILi64EEESB_EEEEESI_SJ_SI_SJ_NS1I_6fusion15FusionCallbacksIS1M_NS1R_17LinearCombinationISI_fSI_fLNS_15FloatRoundStyleE2EEESH_S1Q_JEEENS4_5SM1004TMEM4LOAD26SM100_TMEM_LOAD_32dp32b64xES1G_NS15_INS16_ILi2ELi4ELi3EEES19_NSW_INS5_IJS1A_S1O_EEENS5_IJS1O_SB_EEEEEEENS4_39AutoVectorizingCopyWithAssumedAlignmentILi128EEENS4_14SM90_TMA_STOREES25_S27_S27_EEEvvEEEEvNT_6ParamsE:
        .type           _ZN7cutlass13device_kernelINS_4gemm6kernel13GemmUniversalIN4cute5tupleIJiiiiEEENS1_10collective13CollectiveMmaINS1_35MainloopSm100TmaUmmaWarpSpecializedILi3ELi2ELi2ENS5_IJNS4_1CILi1EEENSA_ILi2EEESB_EEEEENS5_IJNSA_ILi128EEENSA_ILi256EEESF_EEENS_12float_e4m3_tENS5_IJlSB_lEEESI_SJ_NS4_8TiledMMAINS4_8MMA_AtomIJNS4_10MMA_TraitsINS4_19SM100_MMA_F8F6F4_SSEJSI_SI_fSF_SG_NS4_17integral_constantINS4_4UMMA5MajorELSQ_0EEESR_NSO_INSP_7ScaleInELSS_0EEEST_EEEEEENS4_6LayoutINS5_IJSB_SB_SB_EEENS5_IJNSA_ILi0EEESY_SY_EEEEENS5_IJNS4_10UnderscoreES11_S11_EEEEENS4_23SM90_TMA_LOAD_MULTICASTENS4_14ComposedLayoutINS4_7SwizzleILi3ELi4ELi3EEENS4_18smem_ptr_flag_bitsILi8EEENSW_INS5_IJNSA_ILi8EEESF_EEENS5_IJSF_SB_EEEEEEEvNS4_8identityENS4_13SM90_TMA_LOADES1E_vS1F_EENS_8epilogue10collective18CollectiveEpilogueINS1I_23Sm100TmaWarpSpecializedILi4ELi2ELi64ELb0ELb0EEEJSH_NS5_IJNSW_ISF_SB_EENSW_INSA_ILi64EEESB_EEEEESI_SJ_SI_SJ_NS1I_6fusion15FusionCallbacksIS1M_NS1R_17LinearCombinationISI_fSI_fLNS_15FloatRoundStyleE2EEESH_S1Q_JEEENS4_5SM1004TMEM4LOAD26SM100_TMEM_LOAD_32dp32b64xES1G_NS15_INS16_ILi2ELi4ELi3EEES19_NSW_INS5_IJS1A_S1O_EEENS5_IJS1O_SB_EEEEEEENS4_39AutoVectorizingCopyWithAssumedAlignmentILi128EEENS4_14SM90_TMA_STOREES25_S27_S27_EEEvvEEEEvNT_6ParamsE,@function
        .size           _ZN7cutlass13device_kernelINS_4gemm6kernel13GemmUniversalIN4cute5tupleIJiiiiEEENS1_10collective13CollectiveMmaINS1_35MainloopSm100TmaUmmaWarpSpecializedILi3ELi2ELi2ENS5_IJNS4_1CILi1EEENSA_ILi2EEESB_EEEEENS5_IJNSA_ILi128EEENSA_ILi256EEESF_EEENS_12float_e4m3_tENS5_IJlSB_lEEESI_SJ_NS4_8TiledMMAINS4_8MMA_AtomIJNS4_10MMA_TraitsINS4_19SM100_MMA_F8F6F4_SSEJSI_SI_fSF_SG_NS4_17integral_constantINS4_4UMMA5MajorELSQ_0EEESR_NSO_INSP_7ScaleInELSS_0EEEST_EEEEEENS4_6LayoutINS5_IJSB_SB_SB_EEENS5_IJNSA_ILi0EEESY_SY_EEEEENS5_IJNS4_10UnderscoreES11_S11_EEEEENS4_23SM90_TMA_LOAD_MULTICASTENS4_14ComposedLayoutINS4_7SwizzleILi3ELi4ELi3EEENS4_18smem_ptr_flag_bitsILi8EEENSW_INS5_IJNSA_ILi8EEESF_EEENS5_IJSF_SB_EEEEEEEvNS4_8identityENS4_13SM90_TMA_LOADES1E_vS1F_EENS_8epilogue10collective18CollectiveEpilogueINS1I_23Sm100TmaWarpSpecializedILi4ELi2ELi64ELb0ELb0EEEJSH_NS5_IJNSW_ISF_SB_EENSW_INSA_ILi64EEESB_EEEEESI_SJ_SI_SJ_NS1I_6fusion15FusionCallbacksIS1M_NS1R_17LinearCombinationISI_fSI_fLNS_15FloatRoundStyleE2EEESH_S1Q_JEEENS4_5SM1004TMEM4LOAD26SM100_TMEM_LOAD_32dp32b64xES1G_NS15_INS16_ILi2ELi4ELi3EEES19_NSW_INS5_IJS1A_S1O_EEENS5_IJS1O_SB_EEEEEEENS4_39AutoVectorizingCopyWithAssumedAlignmentILi128EEENS4_14SM90_TMA_STOREES25_S27_S27_EEEvvEEEEvNT_6ParamsE,(.L_x_171 - _ZN7cutlass13device_kernelINS_4gemm6kernel13GemmUniversalIN4cute5tupleIJiiiiEEENS1_10collective13CollectiveMmaINS1_35MainloopSm100TmaUmmaWarpSpecializedILi3ELi2ELi2ENS5_IJNS4_1CILi1EEENSA_ILi2EEESB_EEEEENS5_IJNSA_ILi128EEENSA_ILi256EEESF_EEENS_12float_e4m3_tENS5_IJlSB_lEEESI_SJ_NS4_8TiledMMAINS4_8MMA_AtomIJNS4_10MMA_TraitsINS4_19SM100_MMA_F8F6F4_SSEJSI_SI_fSF_SG_NS4_17integral_constantINS4_4UMMA5MajorELSQ_0EEESR_NSO_INSP_7ScaleInELSS_0EEEST_EEEEEENS4_6LayoutINS5_IJSB_SB_SB_EEENS5_IJNSA_ILi0EEESY_SY_EEEEENS5_IJNS4_10UnderscoreES11_S11_EEEEENS4_23SM90_TMA_LOAD_MULTICASTENS4_14ComposedLayoutINS4_7SwizzleILi3ELi4ELi3EEENS4_18smem_ptr_flag_bitsILi8EEENSW_INS5_IJNSA_ILi8EEESF_EEENS5_IJSF_SB_EEEEEEEvNS4_8identityENS4_13SM90_TMA_LOADES1E_vS1F_EENS_8epilogue10collective18CollectiveEpilogueINS1I_23Sm100TmaWarpSpecializedILi4ELi2ELi64ELb0ELb0EEEJSH_NS5_IJNSW_ISF_SB_EENSW_INSA_ILi64EEESB_EEEEESI_SJ_SI_SJ_NS1I_6fusion15FusionCallbacksIS1M_NS1R_17LinearCombinationISI_fSI_fLNS_15FloatRoundStyleE2EEESH_S1Q_JEEENS4_5SM1004TMEM4LOAD26SM100_TMEM_LOAD_32dp32b64xES1G_NS15_INS16_ILi2ELi4ELi3EEES19_NSW_INS5_IJS1A_S1O_EEENS5_IJS1O_SB_EEEEEEENS4_39AutoVectorizingCopyWithAssumedAlignmentILi128EEENS4_14SM90_TMA_STOREES25_S27_S27_EEEvvEEEEvNT_6ParamsE)
        .other          _ZN7cutlass13device_kernelINS_4gemm6kernel13GemmUniversalIN4cute5tupleIJiiiiEEENS1_10collective13CollectiveMmaINS1_35MainloopSm100TmaUmmaWarpSpecializedILi3ELi2ELi2ENS5_IJNS4_1CILi1EEENSA_ILi2EEESB_EEEEENS5_IJNSA_ILi128EEENSA_ILi256EEESF_EEENS_12float_e4m3_tENS5_IJlSB_lEEESI_SJ_NS4_8TiledMMAINS4_8MMA_AtomIJNS4_10MMA_TraitsINS4_19SM100_MMA_F8F6F4_SSEJSI_SI_fSF_SG_NS4_17integral_constantINS4_4UMMA5MajorELSQ_0EEESR_NSO_INSP_7ScaleInELSS_0EEEST_EEEEEENS4_6LayoutINS5_IJSB_SB_SB_EEENS5_IJNSA_ILi0EEESY_SY_EEEEENS5_IJNS4_10UnderscoreES11_S11_EEEEENS4_23SM90_TMA_LOAD_MULTICASTENS4_14ComposedLayoutINS4_7SwizzleILi3ELi4ELi3EEENS4_18smem_ptr_flag_bitsILi8EEENSW_INS5_IJNSA_ILi8EEESF_EEENS5_IJSF_SB_EEEEEEEvNS4_8identityENS4_13SM90_TMA_LOADES1E_vS1F_EENS_8epilogue10collective18CollectiveEpilogueINS1I_23Sm100TmaWarpSpecializedILi4ELi2ELi64ELb0ELb0EEEJSH_NS5_IJNSW_ISF_SB_EENSW_INSA_ILi64EEESB_EEEEESI_SJ_SI_SJ_NS1I_6fusion15FusionCallbacksIS1M_NS1R_17LinearCombinationISI_fSI_fLNS_15FloatRoundStyleE2EEESH_S1Q_JEEENS4_5SM1004TMEM4LOAD26SM100_TMEM_LOAD_32dp32b64xES1G_NS15_INS16_ILi2ELi4ELi3EEES19_NSW_INS5_IJS1A_S1O_EEENS5_IJS1O_SB_EEEEEEENS4_39AutoVectorizingCopyWithAssumedAlignmentILi128EEENS4_14SM90_TMA_STOREES25_S27_S27_EEEvvEEEEvNT_6ParamsE,@"STO_CUDA_ENTRY STV_DEFAULT"
_ZN7cutlass13device_kernelINS_4gemm6kernel13GemmUniversalIN4cute5tupleIJiiiiEEENS1_10collective13CollectiveMmaINS1_35MainloopSm100TmaUmmaWarpSpecializedILi3ELi2ELi2ENS5_IJNS4_1CILi1EEENSA_ILi2EEESB_EEEEENS5_IJNSA_ILi128EEENSA_ILi256EEESF_EEENS_12float_e4m3_tENS5_IJlSB_lEEESI_SJ_NS4_8TiledMMAINS4_8MMA_AtomIJNS4_10MMA_TraitsINS4_19SM100_MMA_F8F6F4_SSEJSI_SI_fSF_SG_NS4_17integral_constantINS4_4UMMA5MajorELSQ_0EEESR_NSO_INSP_7ScaleInELSS_0EEEST_EEEEEENS4_6LayoutINS5_IJSB_SB_SB_EEENS5_IJNSA_ILi0EEESY_SY_EEEEENS5_IJNS4_10UnderscoreES11_S11_EEEEENS4_23SM90_TMA_LOAD_MULTICASTENS4_14ComposedLayoutINS4_7SwizzleILi3ELi4ELi3EEENS4_18smem_ptr_flag_bitsILi8EEENSW_INS5_IJNSA_ILi8EEESF_EEENS5_IJSF_SB_EEEEEEEvNS4_8identityENS4_13SM90_TMA_LOADES1E_vS1F_EENS_8epilogue10collective18CollectiveEpilogueINS1I_23Sm100TmaWarpSpecializedILi4ELi2ELi64ELb0ELb0EEEJSH_NS5_IJNSW_ISF_SB_EENSW_INSA_ILi64EEESB_EEEEESI_SJ_SI_SJ_NS1I_6fusion15FusionCallbacksIS1M_NS1R_17LinearCombinationISI_fSI_fLNS_15FloatRoundStyleE2EEESH_S1Q_JEEENS4_5SM1004TMEM4LOAD26SM100_TMEM_LOAD_32dp32b64xES1G_NS15_INS16_ILi2ELi4ELi3EEES19_NSW_INS5_IJS1A_S1O_EEENS5_IJS1O_SB_EEEEEEENS4_39AutoVectorizingCopyWithAssumedAlignmentILi128EEENS4_14SM90_TMA_STOREES25_S27_S27_EEEvvEEEEvNT_6ParamsE:
[----:B------:R-:W1:Y:S01]  /*0000*/  LDC R1, c[0x0][0x37c] ;  /* 0x0000df00ff017b82 */ /* 0x000e620000000800 */
[----:B------:R-:W2:Y:S01]  /*0010*/  S2R R170, SR_TID.X ;  /* 0x0000000000aa7919 */ /* 0x000ea20000002100 */
[----:B------:R-:W3:Y:S01]  /*0020*/  LDCU.64 UR8, c[0x0][0x890] ;  /* 0x00011200ff0877ac */ /* 0x000ee20008000a00 */
[----:B------:R-:W-:Y:S02]  /*0030*/  PRMT R158, RZ, 0x7610, R158 ;  /* 0x00007610ff9e7816 */ /* 0x000fe4000000009e */
[----:B------:R-:W-:Y:S01]  /*0040*/  ELECT P3, URZ, PT ;  /* 0x0000000000ff782f */ /* 0x000fe20003860000 */
[----:B---3--:R-:W-:-:S04]  /*0050*/  UISETP.NE.U32.AND UP0, UPT, UR8, URZ, UPT ;  /* 0x000000ff0800728c */ /* 0x008fc8000bf05070 */
[----:B------:R-:W-:Y:S01]  /*0060*/  UISETP.NE.AND.EX UP0, UPT, UR9, URZ, UPT, UP0 ;  /* 0x000000ff0900728c */ /* 0x000fe2000bf05300 */
[----:B--2---:R-:W-:-:S05]  /*0070*/  SHF.R.U32.HI R159, RZ, 0x5, R170 ;  /* 0x00000005ff9f7819 */ /* 0x004fca00000116aa */
[----:B------:R-:W2:Y:S02]  /*0080*/  SHFL.IDX PT, R0, R159, RZ, 0x1f ;  /* 0x00001fff9f007589 */ /* 0x000ea400000e0000 */
[----:B--2---:R-:W-:Y:S01]  /*0090*/  R2UR UR17, R0 ;  /* 0x00000000001172ca */ /* 0x004fe200000e0000 */
[----:B-1----:R-:W-:-:S14]  /*00a0*/  BRA.U UP0, `(.L_x_0) ;  /* 0x0000000100307547 */ /* 0x002fdc000b800000 */
[----:B------:R-:W1:Y:S02]  /*00b0*/  LDCU.64 UR4, c[0x0][0x888] ;  /* 0x00011100ff0477ac */ /* 0x000e640008000a00 */
[----:B-1----:R-:W-:-:S04]  /*00c0*/  UISETP.NE.U32.AND UP0, UPT, UR4, URZ, UPT ;  /* 0x000000ff0400728c */ /* 0x002fc8000bf05070 */
[----:B------:R-:W-:-:S09]  /*00d0*/  UISETP.NE.AND.EX UP0, UPT, UR5, URZ, UPT, UP0 ;  /* 0x000000ff0500728c */ /* 0x000fd2000bf05300 */
[----:B------:R-:W-:Y:S05]  /*00e0*/  BRA.U !UP0, `(.L_x_1) ;  /* 0x0000000108147547 */ /* 0x000fea000b800000 */
[----:B------:R-:W1:Y:S01]  /*00f0*/  LDC.64 R2, c[0x0][0x888] ;  /* 0x00022200ff027b82 */ /* 0x000e620000000a00 */
[----:B------:R-:W1:Y:S02]  /*0100*/  LDCU.64 UR4, c[0x0][0x358] ;  /* 0x00006b00ff0477ac */ /* 0x000e640008000a00 */
[----:B-1----:R1:W5:Y:S01]  /*0110*/  LDG.E R73, desc[UR4][R2.64] ;  /* 0x0000000402497981 */ /* 0x002362000c1e1900 */
[----:B------:R-:W-:Y:S01]  /*0120*/  HFMA2 R158, -RZ, RZ, 0, 5.9604644775390625e-08 ;  /* 0x00000001ff9e7431 */ /* 0x000fe200000001ff */
[----:B------:R-:W-:Y:S05]  /*0130*/  BRA `(.L_x_0) ;  /* 0x00000000000c7947 */ /* 0x000fea0003800000 */
.L_x_1:
[----:B------:R-:W1:Y:S01]  /*0140*/  LDCU UR4, c[0x0][0x880] ;  /* 0x00011000ff0477ac */ /* 0x000e620008000800 */
[----:B------:R-:W-:Y:S01]  /*0150*/  HFMA2 R158, -RZ, RZ, 0, 5.9604644775390625e-08 ;  /* 0x00000001ff9e7431 */ /* 0x000fe200000001ff */
[----:B-1----:R-:W-:-:S07]  /*0160*/  MOV R73, UR4 ;  /* 0x0000000400497c02 */ /* 0x002fce0008000f00 */
.L_x_0:
[----:B------:R-:W2:Y:S02]  /*0170*/  LDCU.64 UR4, c[0x0][0x8b0] ;  /* 0x00011600ff0477ac */ /* 0x000ea40008000a00 */
[----:B--2---:R-:W-:-:S04]  /*0180*/  UISETP.NE.U32.AND UP0, UPT, UR4, URZ, UPT ;  /* 0x000000ff0400728c */ /* 0x004fc8000bf05070 */
[----:B------:R-:W-:-:S09]  /*0190*/  UISETP.NE.AND.EX UP0, UPT, UR5, URZ, UPT, UP0 ;  /* 0x000000ff0500728c */ /* 0x000fd2000bf05300 */
[----:B------:R-:W-:Y:S05]  /*01a0*/  BRA.U UP0, `(.L_x_2) ;  /* 0x0000000100287547 */ /* 0x000fea000b800000 */
[----:B------:R-:W2:Y:S02]  /*01b0*/  LDCU.64 UR4, c[0x0][0x8a8] ;  /* 0x00011500ff0477ac */ /* 0x000ea40008000a00 */
[----:B--2---:R-:W-:-:S04]  /*01c0*/  UISETP.NE.U32.AND UP0, UPT, UR4, URZ, UPT ;  /* 0x000000ff0400728c */ /* 0x004fc8000bf05070 */
[----:B------:R-:W-:-:S09]  /*01d0*/  UISETP.NE.AND.EX UP0, UPT, UR5, URZ, UPT, UP0 ;  /* 0x000000ff0500728c */ /* 0x000fd2000bf05300 */
[----:B------:R-:W-:Y:S05]  /*01e0*/  BRA.U !UP0, `(.L_x_3) ;  /* 0x0000000108107547 */ /* 0x000fea000b800000 */
[----:B------:R-:W2:Y:S01]  /*01f0*/  LDC.64 R70, c[0x0][0x8a8] ;  /* 0x00022a00ff467b82 */ /* 0x000ea20000000a00 */
[----:B------:R-:W2:Y:S02]  /*0200*/  LDCU.64 UR4, c[0x0][0x358] ;  /* 0x00006b00ff0477ac */ /* 0x000ea40008000a00 */
[----:B--2---:R2:W5:Y:S01]  /*0210*/  LDG.E R70, desc[UR4][R70.64] ;  /* 0x0000000446467981 */ /* 0x004562000c1e1900 */
[----:B------:R-:W-:Y:S05]  /*0220*/  BRA `(.L_x_2) ;  /* 0x0000000000087947 */ /* 0x000fea0003800000 */
.L_x_3:
[----:B------:R-:W2:Y:S02]  /*0230*/  LDCU UR4, c[0x0][0x8a0] ;  /* 0x00011400ff0477ac */ /* 0x000ea40008000800 */
[----:B--2---:R-:W-:Y:S02]  /*0240*/  MOV R70, UR4 ;  /* 0x0000000400467c02 */ /* 0x004fe40008000f00 */
.L_x_2:
[----:B------:R-:W-:Y:S01]  /*0250*/  IMAD.U32 R0, RZ, RZ, UR17 ;  /* 0x00000011ff007e24 */ /* 0x000fe2000f8e00ff */
[----:B------:R-:W-:Y:S04]  /*0260*/  BSSY.RECONVERGENT B0, `(.L_x_4) ;  /* 0x000000c000007945 */ /* 0x000fe80003800200 */
[C---:B------:R-:W-:Y:S02]  /*0270*/  ISETP.NE.OR P1, PT, R0.reuse, 0x1, !P3 ;  /* 0x000000010000780c */ /* 0x040fe40005f25670 */
[----:B------:R-:W-:-:S11]  /*0280*/  ISETP.NE.OR P0, PT, R0, 0x3, !P3 ;  /* 0x000000030000780c */ /* 0x000fd60005f05670 */
[----:B------:R-:W-:Y:S05]  /*0290*/  @P1 BRA `(.L_x_5) ;  /* 0x0000000000201947 */ /* 0x000fea0003800000 */
[----:B------:R-:W3:Y:S02]  /*02a0*/  LDCU.64 UR4, c[0x0][0x348] ;  /* 0x00006900ff0477ac */ /* 0x000ee40008000a00 */
[----:B---3--:R-:W-:Y:S02]  /*02b0*/  UIADD3 UR6, UP1, UPT, UR4, 0x80, URZ ;  /* 0x0000008004067890 */ /* 0x008fe4000ff3e0ff */
[----:B------:R-:W-:Y:S02]  /*02c0*/  UIADD3 UR4, UP0, UPT, UR4, 0x180, URZ ;  /* 0x0000018004047890 */ /* 0x000fe4000ff1e0ff */
[----:B------:R-:W-:Y:S02]  /*02d0*/  UIADD3.X UR7, UPT, UPT, URZ, UR5, URZ, UP1, !UPT ;  /* 0x00000005ff077290 */ /* 0x000fe40008ffe4ff */
[----:B------:R-:W-:-:S07]  /*02e0*/  UIADD3.X UR5, UPT, UPT, URZ, UR5, URZ, UP0, !UPT ;  /* 0x00000005ff057290 */ /* 0x000fce00087fe4ff */
[----:B------:R3:W-:Y:S02]  /*02f0*/  UTMACCTL.PF [UR6] ;  /* 0x00000000060079b9 */ /* 0x0007e40008040000 */
[----:B------:R3:W-:Y:S02]  /*0300*/  UTMACCTL.PF [UR4] ;  /* 0x00000000040079b9 */ /* 0x0007e40008040000 */
[----:B---3--:R-:W-:Y:S01]  /*0310*/  NOP ;  /* 0x0000000000007918 */ /* 0x008fe20000000000 */
.L_x_5:
[----:B------:R-:W-:Y:S05]  /*0320*/  BSYNC.RECONVERGENT B0 ;  /* 0x0000000000007941 */ /* 0x000fea0003800200 */
.L_x_4:
[----:B------:R-:W-:Y:S04]  /*0330*/  BSSY.RECONVERGENT B0, `(.L_x_6) ;  /* 0x000000a000007945 */ /* 0x000fe80003800200 */
        /* <DEDUP_REMOVED lines=9> */
.L_x_7:
[----:B------:R-:W-:Y:S05]  /*03d0*/  BSYNC.RECONVERGENT B0 ;  /* 0x0000000000007941 */ /* 0x000fea0003800200 */
.L_x_6:
[----:B------:R-:W3:Y:S01]  /*03e0*/  LDCU.64 UR4, c[0x0][0x888] ;  /* 0x00011100ff0477ac */ /* 0x000ee20008000a00 */
[----:B------:R-:W-:Y:S02]  /*03f0*/  UISETP.EQ.U32.AND UP1, UPT, UR8, URZ, UPT ;  /* 0x000000ff0800728c */ /* 0x000fe4000bf22070 */
[----:B------:R-:W-:Y:S02]  /*0400*/  UPLOP3.LUT UP3, UPT, UPT, UPT, UPT, 0x80, 0x8 ;  /* 0x000000000008789c */ /* 0x000fe40003f6f070 */
[----:B---3--:R-:W-:-:S04]  /*0410*/  UISETP.NE.U32.AND UP0, UPT, UR4, URZ, UPT ;  /* 0x000000ff0400728c */ /* 0x008fc8000bf05070 */
[----:B------:R-:W-:-:S04]  /*0420*/  UISETP.NE.AND.EX UP0, UPT, UR5, URZ, UPT, UP0 ;  /* 0x000000ff0500728c */ /* 0x000fc8000bf05300 */
[----:B------:R-:W-:-:S04]  /*0430*/  UISETP.EQ.OR.EX UP2, UPT, UR9, URZ, !UP0, UP1 ;  /* 0x000000ff0900728c */ /* 0x000fc8000c742710 */
[----:B------:R-:W-:-:S06]  /*0440*/  UP2UR UR4, UPR, URZ, 0x4 ;  /* 0x00000004ff047883 */ /* 0x000fcc0008000000 */
[----:B------:R-:W-:Y:S01]  /*0450*/  MOV R161, UR4 ;  /* 0x0000000400a17c02 */ /* 0x000fe20008000f00 */
[----:B------:R-:W-:Y:S06]  /*0460*/  BRA.U !UP2, `(.L_x_8) ;  /* 0x000000010a207547 */ /* 0x000fec000b800000 */
[----:B------:R-:W-:Y:S01]  /*0470*/  UISETP.NE.U32.AND UP1, UPT, UR8, URZ, UPT ;  /* 0x000000ff0800728c */ /* 0x000fe2000bf25070 */
[----:B-----5:R-:W-:Y:S01]  /*0480*/  FSETP.NEU.AND P0, PT, R73, RZ, PT ;  /* 0x000000ff4900720b */ /* 0x020fe20003f0d000 */
[----:B------:R-:W-:Y:S02]  /*0490*/  USEL UR4, URZ, 0xffffffff, UP0 ;  /* 0xffffffffff047887 */ /* 0x000fe40008000000 */
[----:B------:R-:W-:-:S10]  /*04a0*/  UISETP.NE.AND.EX UP1, UPT, UR9, URZ, UPT, UP1 ;  /* 0x000000ff0900728c */ /* 0x000fd4000bf25310 */
[----:B------:R-:W-:Y:S01]  /*04b0*/  VOTEU.ANY UP0, P0 ;  /* 0x0000000000ff7886 */ /* 0x000fe20000000100 */
[----:B------:R-:W-:-:S04]  /*04c0*/  @!UP1 USEL UR4, URZ, 0xffffffff, UP0 ;  /* 0xffffffffff049887 */ /* 0x000fc80008000000 */
[----:B------:R-:W-:-:S04]  /*04d0*/  ULOP3.LUT UR4, UR4, 0x1, URZ, 0xc0, !UPT ;  /* 0x0000000104047892 */ /* 0x000fc8000f8ec0ff */
[----:B------:R-:W-:-:S11]  /*04e0*/  UISETP.NE.U32.AND UP3, UPT, UR4, 0x1, UPT ;  /* 0x000000010400788c */ /* 0x000fd6000bf65070 */
.L_x_8:
[----:B-1----:R-:W1:Y:S01]  /*04f0*/  SHFL.IDX PT, R2, R159, RZ, 0x1f ;  /* 0x00001fff9f027589 */ /* 0x002e6200000e0000 */
[----:B------:R-:W-:-:S04]  /*0500*/  UISETP.NE.AND UP0, UPT, UR17, 0x2, UPT ;  /* 0x000000021100788c */ /* 0x000fc8000bf05270 */
[----:B------:R-:W-:Y:S01]  /*0510*/  USEL UR48, URZ, 0x1, UP0 ;  /* 0x00000001ff307887 */ /* 0x000fe20008000000 */
[----:B-1----:R-:W-:-:S13]  /*0520*/  ISETP.NE.AND P0, PT, R2, RZ, PT ;  /* 0x000000ff0200720c */ /* 0x002fda0003f05270 */
[----:B------:R-:W-:Y:S05]  /*0530*/  @P0 BRA `(.L_x_9) ;  /* 0x0000000000500947 */ /* 0x000fea0003800000 */
[----:B------:R-:W1:Y:S01]  /*0540*/  S2UR UR4, SR_CgaCtaId ;  /* 0x00000000000479c3 */ /* 0x000e620000008800 */
[----:B------:R-:W-:Y:S01]  /*0550*/  UMOV UR5, 0x400 ;  /* 0x0000040000057882 */ /* 0x000fe20000000000 */
[----:B------:R-:W-:Y:S01]  /*0560*/  UMOV UR8, 0x1 ;  /* 0x0000000100087882 */ /* 0x000fe20000000000 */
[----:B------:R-:W-:Y:S01]  /*0570*/  UMOV UR6, 0x2 ;  /* 0x0000000200067882 */ /* 0x000fe20000000000 */
[----:B------:R-:W-:-:S04]  /*0580*/  UIADD3 UR8, UPT, UPT, -UR8, 0x100000, URZ ;  /* 0x0010000008087890 */ /* 0x000fc8000fffe1ff */
[----:B------:R-:W-:Y:S02]  /*0590*/  USHF.L.U32 UR9, UR8, 0xb, URZ ;  /* 0x0000000b08097899 */ /* 0x000fe400080006ff */
[----:B------:R-:W-:Y:S02]  /*05a0*/  USHF.L.U32 UR8, UR8, 0x1, URZ ;  /* 0x0000000108087899 */ /* 0x000fe400080006ff */
[----:B------:R-:W-:-:S04]  /*05b0*/  UIADD3 UR6, UPT, UPT, -UR6, 0x100000, URZ ;  /* 0x0010000006067890 */ /* 0x000fc8000fffe1ff */
[----:B------:R-:W-:Y:S02]  /*05c0*/  USHF.L.U32 UR7, UR6, 0xb, URZ ;  /* 0x0000000b06077899 */ /* 0x000fe400080006ff */
[----:B------:R-:W-:Y:S01]  /*05d0*/  USHF.L.U32 UR6, UR6, 0x1, URZ ;  /* 0x0000000106067899 */ /* 0x000fe200080006ff */
[----:B------:R-:W-:Y:S01]  /*05e0*/  ELECT P0, URZ, PT ;  /* 0x0000000000ff782f */ /* 0x000fe20003800000 */
[----:B-1----:R-:W-:Y:S01]  /*05f0*/  ULEA UR4, UR4, UR5, 0x18 ;  /* 0x0000000504047291 */ /* 0x002fe2000f8ec0ff */
[----:B------:R-:W1:Y:S11]  /*0600*/  FENCE.VIEW.ASYNC.S ;  /* 0x00000000000073c6 */ /* 0x000e760000000000 */
[----:B-1----:R1:W3:Y:S01]  /*0610*/  SYNCS.EXCH.64 URZ, [UR4], UR8 ;  /* 0x0000000804ff75b2 */ /* 0x0022e20008000100 */
[----:B------:R1:W4:Y:S01]  /*0620*/  SYNCS.EXCH.64 URZ, [UR4+0x18], UR6 ;  /* 0x0000180604ff75b2 */ /* 0x0003220008000100 */
[----:B------:R1:W1:Y:S01]  /*0630*/  SYNCS.EXCH.64 URZ, [UR4+0x8], UR8 ;  /* 0x0000080804ff75b2 */ /* 0x0002620008000100 */
[----:B------:R1:W1:Y:S01]  /*0640*/  SYNCS.EXCH.64 URZ, [UR4+0x20], UR6 ;  /* 0x0000200604ff75b2 */ /* 0x0002620008000100 */
[----:B------:R1:W1:Y:S01]  /*0650*/  SYNCS.EXCH.64 URZ, [UR4+0x10], UR8 ;  /* 0x0000100804ff75b2 */ /* 0x0002620008000100 */
[----:B------:R1:W1:Y:S01]  /*0660*/  SYNCS.EXCH.64 URZ, [UR4+0x28], UR6 ;  /* 0x0000280604ff75b2 */ /* 0x0002620008000100 */
[----:B------:R-:W-:Y:S01]  /*0670*/  NOP ;  /* 0x0000000000007918 */ /* 0x000fe20000000000 */
.L_x_9:
[----:B------:R-:W2:Y:S01]  /*0680*/  SHFL.IDX PT, R2, R159, RZ, 0x1f ;  /* 0x00001fff9f027589 */ /* 0x000ea200000e0000 */
[----:B------:R-:W-:Y:S01]  /*0690*/  NOP ;  /* 0x0000000000007918 */ /* 0x000fe20000000000 */
[----:B--2---:R-:W-:-:S13]  /*06a0*/  ISETP.NE.AND P0, PT, R2, 0x1, PT ;  /* 0x000000010200780c */ /* 0x004fda0003f05270 */
[----:B------:R-:W-:Y:S05]  /*06b0*/  @P0 BRA `(.L_x_10) ;  /* 0x0000000000580947 */ /* 0x000fea0003800000 */
[----:B-1----:R-:W1:Y:S01]  /*06c0*/  S2UR UR4, SR_CgaCtaId ;  /* 0x00000000000479c3 */ /* 0x002e620000008800 */
        /* <DEDUP_REMOVED lines=12> */
[----:B-1----:R2:W1:Y:S01]  /*0790*/  SYNCS.EXCH.64 URZ, [UR4+0x30], UR8 ;  /* 0x0000300804ff75b2 */ /* 0x0024620008000100 */
[----:B------:R2:W1:Y:S01]  /*07a0*/  SYNCS.EXCH.64 URZ, [UR4+0x50], UR6 ;  /* 0x0000500604ff75b2 */ /* 0x0004620008000100 */
[----:B------:R2:W1:Y:S01]  /*07b0*/  SYNCS.EXCH.64 URZ, [UR4+0x38], UR8 ;  /* 0x0000380804ff75b2 */ /* 0x0004620008000100 */
[----:B------:R2:W1:Y:S01]  /*07c0*/  SYNCS.EXCH.64 URZ, [UR4+0x58], UR6 ;  /* 0x0000580604ff75b2 */ /* 0x0004620008000100 */
[----:B------:R2:W1:Y:S01]  /*07d0*/  SYNCS.EXCH.64 URZ, [UR4+0x40], UR8 ;  /* 0x0000400804ff75b2 */ /* 0x0004620008000100 */
[----:B------:R2:W1:Y:S01]  /*07e0*/  SYNCS.EXCH.64 URZ, [UR4+0x60], UR6 ;  /* 0x0000600604ff75b2 */ /* 0x0004620008000100 */
[----:B------:R2:W1:Y:S01]  /*07f0*/  SYNCS.EXCH.64 URZ, [UR4+0x48], UR8 ;  /* 0x0000480804ff75b2 */ /* 0x0004620008000100 */
[----:B------:R2:W1:Y:S02]  /*0800*/  SYNCS.EXCH.64 URZ, [UR4+0x68], UR6 ;  /* 0x0000680604ff75b2 */ /* 0x0004640008000100 */
[----:B--2---:R-:W-:Y:S01]  /*0810*/  NOP ;  /* 0x0000000000007918 */ /* 0x004fe20000000000 */
.L_x_10:
[----:B------:R-:W2:Y:S01]  /*0820*/  SHFL.IDX PT, R2, R159, RZ, 0x1f ;  /* 0x00001fff9f027589 */ /* 0x000ea200000e0000 */
[----:B------:R-:W-:Y:S01]  /*0830*/  NOP ;  /* 0x0000000000007918 */ /* 0x000fe20000000000 */
[----:B--2---:R-:W-:-:S13]  /*0840*/  ISETP.NE.AND P0, PT, R2, 0x3, PT ;  /* 0x000000030200780c */ /* 0x004fda0003f05270 */
[----:B------:R-:W-:Y:S05]  /*0850*/  @P0 BRA `(.L_x_11) ;  /* 0x0000000000300947 */ /* 0x000fea0003800000 */
[----:B-1----:R-:W1:Y:S01]  /*0860*/  S2UR UR6, SR_CgaCtaId ;  /* 0x00000000000679c3 */ /* 0x002e620000008800 */
[----:B------:R-:W-:Y:S01]  /*0870*/  UMOV UR4, 0x400 ;  /* 0x0000040000047882 */ /* 0x000fe20000000000 */
[----:B------:R-:W-:Y:S01]  /*0880*/  UMOV UR5, 0x20 ;  /* 0x0000002000057882 */ /* 0x000fe20000000000 */
[----:B------:R-:W-:Y:S01]  /*0890*/  ELECT P0, URZ, PT ;  /* 0x0000000000ff782f */ /* 0x000fe20003800000 */
[----:B-1----:R-:W-:Y:S02]  /*08a0*/  ULEA UR6, UR6, UR4, 0x18 ;  /* 0x0000000406067291 */ /* 0x002fe4000f8ec0ff */
[----:B------:R-:W-:-:S04]  /*08b0*/  UIADD3 UR4, UPT, UPT, -UR5, 0x100000, URZ ;  /* 0x0010000005047890 */ /* 0x000fc8000fffe1ff */
[----:B------:R-:W-:Y:S02]  /*08c0*/  USHF.L.U32 UR5, UR4, 0xb, URZ ;  /* 0x0000000b04057899 */ /* 0x000fe400080006ff */
[----:B------:R-:W-:Y:S01]  /*08d0*/  USHF.L.U32 UR4, UR4, 0x1, URZ ;  /* 0x0000000104047899 */ /* 0x000fe200080006ff */
[----:B------:R-:W1:Y:S11]  /*08e0*/  FENCE.VIEW.ASYNC.S ;  /* 0x00000000000073c6 */ /* 0x000e760000000000 */
[----:B-1----:R2:W1:Y:S01]  /*08f0*/  SYNCS.EXCH.64 URZ, [UR6+0x70], UR4 ;  /* 0x0000700406ff75b2 */ /* 0x0024620008000100 */
[----:B------:R2:W1:Y:S02]  /*0900*/  SYNCS.EXCH.64 URZ, [UR6+0x78], UR4 ;  /* 0x0000780406ff75b2 */ /* 0x0004640008000100 */
[----:B--2---:R-:W-:Y:S01]  /*0910*/  NOP ;  /* 0x0000000000007918 */ /* 0x004fe20000000000 */
.L_x_11:
[----:B------:R-:W2:Y:S01]  /*0920*/  SHFL.IDX PT, R2, R159, RZ, 0x1f ;  /* 0x00001fff9f027589 */ /* 0x000ea200000e0000 */
[----:B------:R-:W-:Y:S01]  /*0930*/  NOP ;  /* 0x0000000000007918 */ /* 0x000fe20000000000 */
[----:B--2---:R-:W-:-:S13]  /*0940*/  ISETP.NE.AND P0, PT, R2, 0x4, PT ;  /* 0x000000040200780c */ /* 0x004fda0003f05270 */
[----:B------:R-:W-:Y:S05]  /*0950*/  @P0 BRA `(.L_x_12) ;  /* 0x00000000004c0947 */ /* 0x000fea0003800000 */
[----:B-1----:R-:W1:Y:S01]  /*0960*/  S2UR UR6, SR_CgaCtaId ;  /* 0x00000000000679c3 */ /* 0x002e620000008800 */
[----:B------:R-:W-:Y:S01]  /*0970*/  UMOV UR4, 0x1e0 ;  /* 0x000001e000047882 */ /* 0x000fe20000000000 */
[----:B------:R-:W-:Y:S01]  /*0980*/  UMOV UR5, 0x400 ;  /* 0x0000040000057882 */ /* 0x000fe20000000000 */
[----:B------:R-:W-:Y:S01]  /*0990*/  USEL UR4, UR4, 0x1a0, UP3 ;  /* 0x000001a004047887 */ /* 0x000fe20009800000 */
[----:B------:R-:W-:Y:S01]  /*09a0*/  UMOV UR8, 0x1 ;  /* 0x0000000100087882 */ /* 0x000fe20000000000 */
[----:B------:R-:W-:Y:S01]  /*09b0*/  ELECT P0, URZ, PT ;  /* 0x0000000000ff782f */ /* 0x000fe20003800000 */
[----:B------:R-:W-:-:S04]  /*09c0*/  UIADD3 UR8, UPT, UPT, -UR8, 0x100000, URZ ;  /* 0x0010000008087890 */ /* 0x000fc8000fffe1ff */
[----:B------:R-:W-:Y:S02]  /*09d0*/  USHF.L.U32 UR9, UR8, 0xb, URZ ;  /* 0x0000000b08097899 */ /* 0x000fe400080006ff */
[----:B------:R-:W-:Y:S02]  /*09e0*/  USHF.L.U32 UR8, UR8, 0x1, URZ ;  /* 0x0000000108087899 */ /* 0x000fe400080006ff */
[----:B-1----:R-:W-:Y:S02]  /*09f0*/  ULEA UR6, UR6, UR5, 0x18 ;  /* 0x0000000506067291 */ /* 0x002fe4000f8ec0ff */
[----:B------:R-:W-:-:S04]  /*0a00*/  UIADD3 UR4, UPT, UPT, -UR4, 0x100000, URZ ;  /* 0x0010000004047890 */ /* 0x000fc8000fffe1ff */
[----:B------:R-:W-:Y:S02]  /*0a10*/  USHF.L.U32 UR5, UR4, 0xb, URZ ;  /* 0x0000000b04057899 */ /* 0x000fe400080006ff */
[----:B------:R-:W-:Y:S01]  /*0a20*/  USHF.L.U32 UR4, UR4, 0x1, URZ ;  /* 0x0000000104047899 */ /* 0x000fe200080006ff */
[----:B------:R-:W1:Y:S03]  /*0a30*/  FENCE.VIEW.ASYNC.S ;  /* 0x00000000000073c6 */ /* 0x000e660000000000 */
[----:B-1----:R2:W1:Y:S08]  /*0a40*/  SYNCS.EXCH.64 URZ, [UR6+0x80], UR8 ;  /* 0x0000800806ff75b2 */ /* 0x0024700008000100 */
[----:B------:R2:W1:Y:S01]  /*0a50*/  SYNCS.EXCH.64 URZ, [UR6+0x90], UR4 ;  /* 0x0000900406ff75b2 */ /* 0x0004620008000100 */
[----:B------:R2:W1:Y:S01]  /*0a60*/  SYNCS.EXCH.64 URZ, [UR6+0x88], UR8 ;  /* 0x0000880806ff75b2 */ /* 0x0004620008000100 */
[----:B------:R2:W1:Y:S02]  /*0a70*/  SYNCS.EXCH.64 URZ, [UR6+0x98], UR4 ;  /* 0x0000980406ff75b2 */ /* 0x0004640008000100 */
[----:B--2---:R-:W-:Y:S01]  /*0a80*/  NOP ;  /* 0x0000000000007918 */ /* 0x004fe20000000000 */
.L_x_12:
        /* <DEDUP_REMOVED lines=20> */
[----:B------:R2:W1:Y:S02]  /*0bd0*/  SYNCS.EXCH.64 URZ, [UR4+0xb8], UR6 ;  /* 0x0000b80604ff75b2 */ /* 0x0004640008000100 */
[----:B--2---:R-:W-:Y:S01]  /*0be0*/  NOP ;  /* 0x0000000000007918 */ /* 0x004fe20000000000 */
.L_x_13:
[----:B------:R-:W2:Y:S01]  /*0bf0*/  SHFL.IDX PT, R2, R159, RZ, 0x1f ;  /* 0x00001fff9f027589 */ /* 0x000ea200000e0000 */
[----:B------:R-:W-:Y:S01]  /*0c00*/  NOP ;  /* 0x0000000000007918 */ /* 0x000fe20000000000 */
[----:B--2---:R-:W-:-:S13]  /*0c10*/  ISETP.NE.AND P0, PT, R2, 0x3, PT ;  /* 0x000000030200780c */ /* 0x004fda0003f05270 */
[----:B------:R-:W-:Y:S05]  /*0c20*/  @P0 BRA `(.L_x_14) ;  /* 0x0000000000380947 */ /* 0x000fea0003800000 */
[----:B------:R-:W2:Y:S01]  /*0c30*/  S2UR UR5, SR_CgaCtaId ;  /* 0x00000000000579c3 */ /* 0x000ea20000008800 */
[----:B-1----:R-:W-:Y:S01]  /*0c40*/  UMOV UR4, 0x400 ;  /* 0x0000040000047882 */ /* 0x002fe20000000000 */
[----:B------:R-:W-:Y:S01]  /*0c50*/  UMOV UR6, 0x20 ;  /* 0x0000002000067882 */ /* 0x000fe20000000000 */
[----:B------:R-:W-:Y:S01]  /*0c60*/  ELECT P0, URZ, PT ;  /* 0x0000000000ff782f */ /* 0x000fe20003800000 */
[----:B------:R-:W-:-:S04]  /*0c70*/  UIADD3 UR6, UPT, UPT, -UR6, 0x100000, URZ ;  /* 0x0010000006067890 */ /* 0x000fc8000fffe1ff */
[----:B------:R-:W-:Y:S02]  /*0c80*/  USHF.L.U32 UR7, UR6, 0xb, URZ ;  /* 0x0000000b06077899 */ /* 0x000fe400080006ff */
[----:B------:R-:W-:Y:S02]  /*0c90*/  USHF.L.U32 UR6, UR6, 0x1, URZ ;  /* 0x0000000106067899 */ /* 0x000fe400080006ff */
[----:B--2---:R-:W-:Y:S01]  /*0ca0*/  ULEA UR4, UR5, UR4, 0x18 ;  /* 0x0000000405047291 */ /* 0x004fe2000f8ec0ff */
[----:B------:R-:W1:Y:S11]  /*0cb0*/  FENCE.VIEW.ASYNC.S ;  /* 0x00000000000073c6 */ /* 0x000e760000000000 */
[----:B-1----:R2:W1:Y:S01]  /*0cc0*/  SYNCS.EXCH.64 URZ, [UR4+0xc0], UR6 ;  /* 0x0000c00604ff75b2 */ /* 0x0024620008000100 */
[----:B------:R2:W1:Y:S01]  /*0cd0*/  SYNCS.EXCH.64 URZ, [UR4+0xd0], UR6 ;  /* 0x0000d00604ff75b2 */ /* 0x0004620008000100 */
[----:B------:R2:W1:Y:S01]  /*0ce0*/  SYNCS.EXCH.64 URZ, [UR4+0xc8], UR6 ;  /* 0x0000c80604ff75b2 */ /* 0x0004620008000100 */
[----:B------:R2:W1:Y:S02]  /*0cf0*/  SYNCS.EXCH.64 URZ, [UR4+0xd8], UR6 ;  /* 0x0000d80604ff75b2 */ /* 0x0004640008000100 */
[----:B--2---:R-:W-:Y:S01]  /*0d00*/  NOP ;  /* 0x0000000000007918 */ /* 0x004fe20000000000 */
.L_x_14:
[----:B-1----:R-:W1:Y:S01]  /*0d10*/  LDCU UR4, c[0x0][0x36c] ;  /* 0x00006d80ff0477ac */ /* 0x002e620008000800 */
[----:B------:R-:W-:Y:S01]  /*0d20*/  ISETP.NE.OR P3, PT, R0, 0x2, !P3 ;  /* 0x000000020000780c */ /* 0x000fe20005f65670 */
[----:B------:R-:W-:Y:S01]  /*0d30*/  NOP ;  /* 0x0000000000007918 */ /* 0x000fe20000000000 */
[----:B------:R-:W-:Y:S01]  /*0d40*/  LOP3.LUT R0, R170, 0x1f, RZ, 0xc0, !PT ;  /* 0x0000001faa007812 */ /* 0x000fe200078ec0ff */
[----:B------:R-:W-:Y:S02]  /*0d50*/  UISETP.NE.AND UP4, UPT, UR17, URZ, UPT ;  /* 0x000000ff1100728c */ /* 0x000fe4000bf85270 */
[----:B-1----:R-:W-:-:S09]  /*0d60*/  UISETP.EQ.U32.AND UP5, UPT, UR4, 0x1, UPT ;  /* 0x000000010400788c */ /* 0x002fd2000bfa2070 */
[----:B------:R-:W-:Y:S05]  /*0d70*/  BRA.U !UP5, `(.L_x_15) ;  /* 0x000000010d087547 */ /* 0x000fea000b800000 */
[----:B---34-:R-:W-:Y:S01]  /*0d80*/  UCGABAR_ARV ;  /* 0x00000000000079c7 */ /* 0x018fe20008000000 */
[----:B------:R-:W-:Y:S05]  /*0d90*/  BRA `(.L_x_16) ;  /* 0x0000000000047947 */ /* 0x000fea0003800000 */
.L_x_15:
[----:B---34-:R-:W-:Y:S01]  /*0da0*/  NOP ;  /* 0x0000000000007918 */ /* 0x018fe20000000000 */
.L_x_16:
[----:B------:R-:W1:Y:S01]  /*0db0*/  S2UR UR7, SR_CTAID.X ;  /* 0x00000000000779c3 */ /* 0x000e620000002500 */
[----:B------:R-:W-:-:S05]  /*0dc0*/  CS2R.32 R160, SR_CgaSize ;  /* 0x0000000000a07805 */ /* 0x000fca0000008a00 */
[----:B------:R-:W-:-:S05]  /*0dd0*/  IMAD R160, R160, -0xa0, RZ ;  /* 0xffffff60a0a07824 */ /* 0x000fca00078e02ff */
[----:B------:R-:W-:-:S14]  /*0de0*/  R2UR UR5, R160 ;  /* 0x00000000a00572ca */ /* 0x000fdc00000e0000 */
[----:B------:R-:W2:Y:S01]  /*0df0*/  LDCU UR5, c[0x0][UR5+0x2b0] ;  /* 0x00005600050577ac */ /* 0x000ea20008000800 */
[----:B------:R-:W-:-:S05]  /*0e00*/  CS2R.32 R160, SR_CgaSize ;  /* 0x0000000000a07805 */ /* 0x000fca0000008a00 */
[----:B------:R-:W-:-:S05]  /*0e10*/  IMAD R160, R160, -0xa0, RZ ;  /* 0xffffff60a0a07824 */ /* 0x000fca00078e02ff */
[----:B------:R-:W-:-:S14]  /*0e20*/  R2UR UR4, R160 ;  /* 0x00000000a00472ca */ /* 0x000fdc00000e0000 */
[----:B------:R-:W3:Y:S01]  /*0e30*/  LDCU UR4, c[0x0][UR4+0x2b4] ;  /* 0x00005680040477ac */ /* 0x000ee20008000800 */
[----:B------:R-:W4:Y:S01]  /*0e40*/  S2UR UR8, SR_CTAID.Y ;  /* 0x00000000000879c3 */ /* 0x000f220000002600 */
[----:B------:R-:W-:-:S05]  /*0e50*/  CS2R.32 R160, SR_CgaSize ;  /* 0x0000000000a07805 */ /* 0x000fca0000008a00 */
[----:B------:R-:W-:-:S05]  /*0e60*/  IMAD R160, R160, -0xa0, RZ ;  /* 0xffffff60a0a07824 */ /* 0x000fca00078e02ff */
[----:B------:R-:W-:-:S14]  /*0e70*/  R2UR UR9, R160 ;  /* 0x00000000a00972ca */ /* 0x000fdc00000e0000 */
[----:B------:R-:W3:Y:S01]  /*0e80*/  LDCU UR9, c[0x0][UR9+0x2a0] ;  /* 0x00005400090977ac */ /* 0x000ee20008000800 */
[----:B------:R-:W4:Y:S01]  /*0e90*/  LDCU UR21, c[0x0][0xb24] ;  /* 0x00016480ff1577ac */ /* 0x000f220008000800 */
[----:B------:R-:W3:Y:S01]  /*0ea0*/  S2UR UR10, SR_CgaCtaId ;  /* 0x00000000000a79c3 */ /* 0x000ee20000008800 */
[----:B------:R-:W-:-:S05]  /*0eb0*/  CS2R.32 R160, SR_CgaSize ;  /* 0x0000000000a07805 */ /* 0x000fca0000008a00 */
[----:B------:R-:W-:-:S05]  /*0ec0*/  IMAD R160, R160, -0xa0, RZ ;  /* 0xffffff60a0a07824 */ /* 0x000fca00078e02ff */
[----:B------:R-:W-:-:S14]  /*0ed0*/  R2UR UR59, R160 ;  /* 0x00000000a03b72ca */ /* 0x000fdc00000e0000 */
[----:B------:R-:W3:Y:S01]  /*0ee0*/  LDCU UR59, c[0x0][UR59+0x2a4] ;  /* 0x000054803b3b77ac */ /* 0x000ee20008000800 */
[----:B------:R-:W3:Y:S01]  /*0ef0*/  LDCU UR42, c[0x0][0xb24] ;  /* 0x00016480ff2a77ac */ /* 0x000ee20008000800 */
[----:B-1----:R-:W-:Y:S01]  /*0f00*/  I2FP.F32.U32 R3, UR7 ;  /* 0x0000000700037c45 */ /* 0x002fe20008201000 */
[----:B------:R-:W1:Y:S01]  /*0f10*/  S2UR UR36, SR_CTAID.Z ;  /* 0x00000000002479c3 */ /* 0x000e620000002700 */
[----:B------:R-:W1:Y:S03]  /*0f20*/  LDCU UR27, c[0x0][0xb30] ;  /* 0x00016600ff1b77ac */ /* 0x000e660008000800 */
[----:B--2---:R-:W-:Y:S01]  /*0f30*/  FMUL R3, R3, UR5 ;  /* 0x0000000503037c20 */ /* 0x004fe20008400000 */
[----:B------:R-:W-:Y:S01]  /*0f40*/  UMOV UR16, UR7 ;  /* 0x0000000700107c82 */ /* 0x000fe20008000000 */
[----:B----4-:R-:W-:Y:S01]  /*0f50*/  UISETP.GE.AND UP2, UPT, UR21, 0x1, UPT ;  /* 0x000000011500788c */ /* 0x010fe2000bf46270 */
[----:B------:R-:W-:Y:S01]  /*0f60*/  I2FP.F32.U32 R2, UR8 ;  /* 0x0000000800027c45 */ /* 0x000fe20008201000 */
[----:B------:R-:W-:-:S02]  /*0f70*/  UMOV UR20, UR8 ;  /* 0x0000000800147c82 */ /* 0x000fc40008000000 */
[----:B------:R-:W2:Y:S02]  /*0f80*/  F2I.U32.TRUNC.NTZ R3, R3 ;  /* 0x0000000300037305 */ /* 0x000ea4000020f000 */
[----:B---3--:R-:W-:Y:S01]  /*0f90*/  FMUL R2, R2, UR4 ;  /* 0x0000000402027c20 */ /* 0x008fe20008400000 */
[----:B------:R-:W-:-:S05]  /*0fa0*/  USHF.L.U32 UR28, UR10, 0xd, URZ ;  /* 0x0000000d0a1c7899 */ /* 0x000fca00080006ff */
[----:B------:R-:W3:Y:S01]  /*0fb0*/  F2I.U32.TRUNC.NTZ R2, R2 ;  /* 0x0000000200027305 */ /* 0x000ee2000020f000 */
[----:B--2---:R-:W-:Y:S02]  /*0fc0*/  R2UR UR4, R3 ;  /* 0x00000000030472ca */ /* 0x004fe400000e0000 */
[----:B---3--:R-:W-:Y:S02]  /*0fd0*/  R2UR UR6, R2 ;  /* 0x00000000020672ca */ /* 0x008fe400000e0000 */
[----:B------:R-:W-:-:S09]  /*0fe0*/  PRMT R2, RZ, 0x7610, R2 ;  /* 0x00007610ff027816 */ /* 0x000fd20000000002 */
[----:B------:R-:W-:-:S04]  /*0ff0*/  UIADD3 UR5, UPT, UPT, -UR4, URZ, URZ ;  /* 0x000000ff04057290 */ /* 0x000fc8000fffe1ff */
[----:B------:R-:W-:Y:S02]  /*1000*/  UIMAD UR5, UR9, UR5, UR7 ;  /* 0x00000005090572a4 */ /* 0x000fe4000f8e0207 */
[----:B------:R-:W-:-:S04]  /*1010*/  UIADD3 UR4, UPT, UPT, -UR6, URZ, URZ ;  /* 0x000000ff06047290 */ /* 0x000fc8000fffe1ff */
[----:B------:R-:W-:Y:S01]  /*1020*/  IMAD.U32 R160, RZ, RZ, UR5 ;  /* 0x00000005ffa07e24 */ /* 0x000fe2000f8e00ff */
[----:B------:R-:W-:Y:S01]  /*1030*/  UIMAD UR59, UR59, UR4, UR8 ;  /* 0x000000043b3b72a4 */ /* 0x000fe2000f8e0208 */
[----:B-1----:R-:W-:Y:S11]  /*1040*/  BRA.U UP4, `(.L_x_17) ;  /* 0x0000000104287547 */ /* 0x002ff6000b800000 */
[----:B------:R-:W-:Y:S01]  /*1050*/  R2UR UR4, R160 ;  /* 0x00000000a00472ca */ /* 0x000fe200000e0000 */
[----:B------:R-:W-:Y:S02]  /*1060*/  UISETP.NE.AND UP0, UPT, UR59, URZ, UPT ;  /* 0x000000ff3b00728c */ /* 0x000fe4000bf05270 */
[----:B------:R-:W-:-:S10]  /*1070*/  UISETP.NE.AND UP1, UPT, UR59, 0x1, UPT ;  /* 0x000000013b00788c */ /* 0x000fd4000bf25270 */
[----:B------:R-:W-:-:S04]  /*1080*/  UISETP.EQ.OR UP0, UPT, UR4, URZ, !UP0 ;  /* 0x000000ff0400728c */ /* 0x000fc8000c702670 */
[----:B------:R-:W-:Y:S02]  /*1090*/  USEL UR5, URZ, 0x1, !UP0 ;  /* 0x00000001ff057887 */ /* 0x000fe4000c000000 */
[----:B------:R-:W-:Y:S02]  /*10a0*/  UISETP.NE.AND UP0, UPT, UR4, URZ, UPT ;  /* 0x000000ff0400728c */ /* 0x000fe4000bf05270 */
[----:B------:R-:W-:-:S04]  /*10b0*/  USEL UR4, URZ, 0x2, UP1 ;  /* 0x00000002ff047887 */ /* 0x000fc80008800000 */
[----:B------:R-:W-:-:S04]  /*10c0*/  USEL UR4, UR4, 0x2, UP0 ;  /* 0x0000000204047887 */ /* 0x000fc80008000000 */
[----:B------:R-:W-:-:S06]  /*10d0*/  UIADD3 UR4, UPT, UPT, UR5, UR4, URZ ;  /* 0x0000000405047290 */ /* 0x000fcc000fffe0ff */
[----:B------:R-:W-:Y:S02]  /*10e0*/  MOV R2, UR4 ;  /* 0x0000000400027c02 */ /* 0x000fe40008000f00 */
.L_x_17:
[----:B------:R-:W-:Y:S05]  /*10f0*/  BRA.U !UP2, `(.L_x_18) ;  /* 0x000000010ad47547 */ /* 0x000fea000b800000 */
[----:B------:R-:W1:Y:S01]  /*1100*/  LDCU.128 UR12, c[0x0][0xb10] ;  /* 0x00016200ff0c77ac */ /* 0x000e620008000c00 */
[----:B------:R-:W2:Y:S01]  /*1110*/  LDCU UR6, c[0x0][0x370] ;  /* 0x00006e00ff0677ac */ /* 0x000ea20008000800 */
[----:B------:R-:W3:Y:S01]  /*1120*/  LDCU UR5, c[0x0][0x374] ;  /* 0x00006e80ff0577ac */ /* 0x000ee20008000800 */
[----:B------:R-:W4:Y:S01]  /*1130*/  LDCU UR26, c[0x0][0xb0c] ;  /* 0x00016180ff1a77ac */ /* 0x000f220008000800 */
[----:B------:R-:W4:Y:S01]  /*1140*/  LDCU UR4, c[0x0][0xb20] ;  /* 0x00016400ff0477ac */ /* 0x000f220008000800 */
[----:B------:R-:W4:Y:S01]  /*1150*/  LDCU.64 UR8, c[0x0][0xb28] ;  /* 0x00016500ff0877ac */ /* 0x000f220008000a00 */
[----:B-1----:R-:W-:Y:S02]  /*1160*/  UISETP.NE.AND UP0, UPT, UR14, 0x1, UPT ;  /* 0x000000010e00788c */ /* 0x002fe4000bf05270 */
[----:B---3--:R-:W-:Y:S02]  /*1170*/  UIMAD.WIDE.U32 UR10, UR5, UR15, URZ ;  /* 0x0000000f050a72a5 */ /* 0x008fe4000f8e00ff */
[----:B--2---:R-:W-:-:S02]  /*1180*/  UIMAD.WIDE.U32 UR22, UR6, UR12, URZ ;  /* 0x0000000c061672a5 */ /* 0x004fc4000f8e00ff */
[----:B----4-:R-:W-:Y:S02]  /*1190*/  UISETP.NE.AND UP1, UPT, UR26, 0x1, UPT ;  /* 0x000000011a00788c */ /* 0x010fe4000bf25270 */
[----:B------:R-:W-:Y:S01]  /*11a0*/  UISETP.NE.AND UP2, UPT, UR21, 0x1, UPT ;  /* 0x000000011500788c */ /* 0x000fe2000bf45270 */
[----:B------:R-:W-:Y:S02]  /*11b0*/  UMOV UR10, UR11 ;  /* 0x0000000b000a7c82 */ /* 0x000fe40008000000 */
[----:B------:R-:W-:Y:S01]  /*11c0*/  UMOV UR22, UR23 ;  /* 0x0000001700167c82 */ /* 0x000fe20008000000 */
[----:B------:R-:W-:Y:S02]  /*11d0*/  @UP0 USHF.R.U32.HI UR5, URZ, UR4, UR10 ;  /* 0x00000004ff050299 */ /* 0x000fe4000801160a */
[----:B------:R-:W-:Y:S02]  /*11e0*/  UIMAD.WIDE.U32 UR24, UR20, UR15, URZ ;  /* 0x0000000f141872a5 */ /* 0x000fe4000f8e00ff */
[----:B------:R-:W-:-:S02]  /*11f0*/  UIMAD.WIDE.U32 UR10, UR5, UR8, URZ ;  /* 0x00000008050a72a5 */ /* 0x000fc4000f8e00ff */
[----:B------:R-:W-:Y:S02]  /*1200*/  @UP1 USHF.R.U32.HI UR6, URZ, UR13, UR22 ;  /* 0x0000000dff061299 */ /* 0x000fe40008011616 */
[----:B------:R-:W-:Y:S02]  /*1210*/  UIMAD.WIDE.U32 UR18, UR16, UR12, URZ ;  /* 0x0000000c101272a5 */ /* 0x000fe4000f8e00ff */
[----:B------:R-:W-:Y:S01]  /*1220*/  UIMAD.WIDE.U32 UR22, UR6, UR8, URZ ;  /* 0x00000008061672a5 */ /* 0x000fe2000f8e00ff */
[----:B------:R-:W-:Y:S01]  /*1230*/  UMOV UR24, UR25 ;  /* 0x0000001900187c82 */ /* 0x000fe20008000000 */
[----:B------:R-:W-:Y:S01]  /*1240*/  UMOV UR10, UR11 ;  /* 0x0000000b000a7c82 */ /* 0x000fe20008000000 */
[----:B------:R-:W-:Y:S02]  /*1250*/  USHF.R.U32.HI UR24, URZ, UR4, UR24 ;  /* 0x00000004ff187299 */ /* 0x000fe40008011618 */
[----:B------:R-:W-:Y:S02]  /*1260*/  @UP2 USHF.R.U32.HI UR5, URZ, UR9, UR10 ;  /* 0x00000009ff052299 */ /* 0x000fe4000801160a */
[----:B------:R-:W-:Y:S01]  /*1270*/  UMOV UR7, UR23 ;  /* 0x0000001700077c82 */ /* 0x000fe20008000000 */
[----:B------:R-:W-:Y:S01]  /*1280*/  UMOV UR18, UR19 ;  /* 0x0000001300127c82 */ /* 0x000fe20008000000 */
[----:B------:R-:W-:-:S02]  /*1290*/  @UP2 USHF.R.U32.HI UR6, URZ, UR9, UR7 ;  /* 0x00000009ff062299 */ /* 0x000fc40008011607 */
[----:B------:R-:W-:Y:S02]  /*12a0*/  USHF.R.U32.HI UR18, URZ, UR13, UR18 ;  /* 0x0000000dff127299 */ /* 0x000fe40008011612 */
[----:B------:R-:W-:Y:S02]  /*12b0*/  USEL UR4, UR20, UR24, !UP0 ;  /* 0x0000001814047287 */ /* 0x000fe4000c000000 */
[----:B------:R-:W-:Y:S02]  /*12c0*/  UIMAD UR7, UR5, UR21, URZ ;  /* 0x00000015050772a4 */ /* 0x000fe4000f8e02ff */
[----:B------:R-:W-:Y:S02]  /*12d0*/  USEL UR5, UR16, UR18, !UP1 ;  /* 0x0000001210057287 */ /* 0x000fe4000c800000 */
[----:B------:R-:W-:Y:S02]  /*12e0*/  UIMAD UR12, UR6, UR21, URZ ;  /* 0x00000015060c72a4 */ /* 0x000fe4000f8e02ff */
[----:B------:R-:W-:-:S02]  /*12f0*/  UISETP.GE.AND UP0, UPT, UR4, UR7, UPT ;  /* 0x000000070400728c */ /* 0x000fc4000bf06270 */
[----:B------:R-:W-:Y:S02]  /*1300*/  UIMAD.WIDE.U32 UR10, UR4, UR8, URZ ;  /* 0x00000008040a72a5 */ /* 0x000fe4000f8e00ff */
[----:B------:R-:W-:Y:S02]  /*1310*/  UISETP.GE.OR UP0, UPT, UR5, UR12, UP0 ;  /* 0x0000000c0500728c */ /* 0x000fe40008706670 */
[----:B------:R-:W-:Y:S02]  /*1320*/  UIMAD.WIDE.U32 UR12, UR5, UR8, URZ ;  /* 0x00000008050c72a5 */ /* 0x000fe4000f8e00ff */
[----:B------:R-:W-:Y:S01]  /*1330*/  UIADD3 UR10, UPT, UPT, -UR4, URZ, URZ ;  /* 0x000000ff040a7290 */ /* 0x000fe2000fffe1ff */
[----:B------:R-:W-:Y:S01]  /*1340*/  UMOV UR8, UR11 ;  /* 0x0000000b00087c82 */ /* 0x000fe20008000000 */
[----:B------:R-:W-:Y:S02]  /*1350*/  UIADD3 UR11, UPT, UPT, -UR5, URZ, URZ ;  /* 0x000000ff050b7290 */ /* 0x000fe4000fffe1ff */
[----:B------:R-:W-:-:S03]  /*1360*/  USHF.R.U32.HI UR8, URZ, UR9, UR8 ;  /* 0x00000009ff087299 */ /* 0x000fc60008011608 */
[----:B------:R-:W-:Y:S01]  /*1370*/  @!UP0 UMOV UR7, UR13 ;  /* 0x0000000d00078c82 */ /* 0x000fe20008000000 */
[----:B------:R-:W-:Y:S02]  /*1380*/  UIMAD UR20, UR14, UR10, UR20 ;  /* 0x0000000a0e1472a4 */ /* 0x000fe4000f8e0214 */
[----:B------:R-:W-:Y:S02]  /*1390*/  USEL UR8, UR4, UR8, !UP2 ;  /* 0x0000000804087287 */ /* 0x000fe4000d000000 */
[----:B------:R-:W-:Y:S02]  /*13a0*/  @!UP0 USHF.R.U32.HI UR7, URZ, UR9, UR7 ;  /* 0x00000009ff078299 */ /* 0x000fe40008011607 */
[----:B------:R-:W-:Y:S02]  /*13b0*/  UIADD3 UR9, UPT, UPT, -UR8, URZ, URZ ;  /* 0x000000ff08097290 */ /* 0x000fe4000fffe1ff */
[----:B------:R-:W-:Y:S02]  /*13c0*/  @!UP0 USEL UR7, UR5, UR7, !UP2 ;  /* 0x0000000705078287 */ /* 0x000fe4000d000000 */
[----:B------:R-:W-:-:S02]  /*13d0*/  UIMAD UR9, UR21, UR9, UR4 ;  /* 0x00000009150972a4 */ /* 0x000fc4000f8e0204 */
[----:B------:R-:W-:Y:S02]  /*13e0*/  @!UP0 UIADD3 UR8, UPT, UPT, UR8, -UR7, URZ ;  /* 0x8000000708088290 */ /* 0x000fe4000fffe0ff */
[----:B------:R-:W-:Y:S02]  /*13f0*/  @!UP0 UIMAD UR6, UR9, UR6, UR7 ;  /* 0x00000006090682a4 */ /* 0x000fe4000f8e0207 */
[----:B------:R-:W-:Y:S02]  /*1400*/  @!UP0 UIMAD UR4, UR8, UR21, UR5 ;  /* 0x00000015080482a4 */ /* 0x000fe4000f8e0205 */
[----:B------:R-:W-:Y:S02]  /*1410*/  UIMAD UR16, UR26, UR11, UR16 ;  /* 0x0000000b1a1072a4 */ /* 0x000fe4000f8e0210 */
[----:B------:R-:W-:Y:S01]  /*1420*/  UIMAD UR20, UR4, UR14, UR20 ;  /* 0x0000000e041472a4 */ /* 0x000fe2000f8e0214 */
[----:B------:R-:W-:Y:S02]  /*1430*/  @!UP0 UMOV UR5, UR6 ;  /* 0x0000000600058c82 */ /* 0x000fe40008000000 */
[----:B------:R-:W-:-:S12]  /*1440*/  UIMAD UR16, UR5, UR26, UR16 ;  /* 0x0000001a051072a4 */ /* 0x000fd8000f8e0210 */
.L_x_18:
[----:B------:R-:W-:Y:S02]  /*1450*/  UISETP.NE.AND UP1, UPT, UR27, 0x1, UPT ;  /* 0x000000011b00788c */ /* 0x000fe4000bf25270 */
[----:B------:R-:W-:Y:S02]  /*1460*/  UISETP.NE.AND UP0, UPT, UR17, 0x2, UPT ;  /* 0x000000021100788c */ /* 0x000fe4000bf05270 */
[----:B------:R-:W-:-:S05]  /*1470*/  ULOP3.LUT UR28, UR28, 0x2000, URZ, 0xc0, !UPT ;  /* 0x000020001c1c7892 */ /* 0x000fca000f8ec0ff */
[----:B------:R-:W-:Y:S07]  /*1480*/  BRA.U UP1, `(.L_x_19) ;  /* 0x0000000101447547 */ /* 0x000fee000b800000 */
[----:B------:R-:W1:Y:S01]  /*1490*/  LDCU.128 UR8, c[0x0][0xb10] ;  /* 0x00016200ff0877ac */ /* 0x000e620008000c00 */
[----:B------:R-:W2:Y:S01]  /*14a0*/  LDCU UR12, c[0x0][0xb0c] ;  /* 0x00016180ff0c77ac */ /* 0x000ea20008000800 */
[----:B------:R-:W3:Y:S01]  /*14b0*/  LDCU UR13, c[0x0][0xb20] ;  /* 0x00016400ff0d77ac */ /* 0x000ee20008000800 */
[----:B-1----:R-:W-:Y:S02]  /*14c0*/  UIMAD.WIDE.U32 UR6, UR16, UR8, URZ ;  /* 0x00000008100672a5 */ /* 0x002fe4000f8e00ff */
[----:B------:R-:W-:Y:S02]  /*14d0*/  UIMAD.WIDE.U32 UR4, UR20, UR11, URZ ;  /* 0x0000000b140472a5 */ /* 0x000fe4000f8e00ff */
[----:B--2---:R-:W-:Y:S02]  /*14e0*/  UISETP.NE.AND UP2, UPT, UR12, 0x1, UPT ;  /* 0x000000010c00788c */ /* 0x004fe4000bf45270 */
[----:B------:R-:W-:Y:S01]  /*14f0*/  UISETP.NE.AND UP1, UPT, UR10, 0x1, UPT ;  /* 0x000000010a00788c */ /* 0x000fe2000bf25270 */
[----:B------:R-:W-:-:S02]  /*1500*/  UMOV UR6, UR7 ;  /* 0x0000000700067c82 */ /* 0x000fc40008000000 */
[----:B------:R-:W-:Y:S01]  /*1510*/  UMOV UR4, UR5 ;  /* 0x0000000500047c82 */ /* 0x000fe20008000000 */
[----:B------:R-:W-:Y:S02]  /*1520*/  USHF.R.U32.HI UR6, URZ, UR9, UR6 ;  /* 0x00000009ff067299 */ /* 0x000fe40008011606 */
[----:B---3--:R-:W-:Y:S02]  /*1530*/  USHF.R.U32.HI UR4, URZ, UR13, UR4 ;  /* 0x0000000dff047299 */ /* 0x008fe40008011604 */
[----:B------:R-:W-:Y:S02]  /*1540*/  USEL UR5, UR16, UR6, !UP2 ;  /* 0x0000000610057287 */ /* 0x000fe4000d000000 */
[----:B------:R-:W-:-:S04]  /*1550*/  USEL UR4, UR20, UR4, !UP1 ;  /* 0x0000000414047287 */ /* 0x000fc8000c800000 */
[----:B------:R-:W-:Y:S02]  /*1560*/  UIADD3 UR6, UPT, UPT, UR5, -UR4, URZ ;  /* 0x8000000405067290 */ /* 0x000fe4000fffe0ff */
[----:B------:R-:W-:Y:S02]  /*1570*/  UIADD3 UR4, UPT, UPT, -UR5, UR4, URZ ;  /* 0x0000000405047290 */ /* 0x000fe4000fffe1ff */
[----:B------:R-:W-:Y:S02]  /*1580*/  UIMAD UR20, UR6, UR10, UR20 ;  /* 0x0000000a061472a4 */ /* 0x000fe4000f8e0214 */
[----:B------:R-:W-:-:S12]  /*1590*/  UIMAD UR16, UR4, UR12, UR16 ;  /* 0x0000000c041072a4 */ /* 0x000fd8000f8e0210 */
.L_x_19:
[----:B------:R-:W-:Y:S05]  /*15a0*/  BRA.U !UP5, `(.L_x_20) ;  /* 0x000000010d0c7547 */ /* 0x000fea000b800000 */
[----:B------:R-:W-:Y:S01]  /*15b0*/  UCGABAR_WAIT ;  /* 0x0000000000007dc7 */ /* 0x000fe20008000000 */
[----:B------:R-:W-:Y:S01]  /*15c0*/  CCTL.IVALL ;  /* 0x00000000ff00798f */ /* 0x000fe20002000000 */
[----:B------:R-:W-:Y:S05]  /*15d0*/  BRA `(.L_x_21) ;  /* 0x0000000000047947 */ /* 0x000fea0003800000 */
.L_x_20:
[----:B------:R-:W-:Y:S06]  /*15e0*/  BAR.SYNC.DEFER_BLOCKING 0x0 ;  /* 0x0000000000007b1d */ /* 0x000fec0000010000 */
.L_x_21:
[----:B------:R-:W-:Y:S05]  /*15f0*/  BRA.U UP0, `(.L_x_22) ;  /* 0x0000001100947547 */ /* 0x000fea000b800000 */
[----:B------:R-:W1:Y:S01]  /*1600*/  LDCU UR6, c[0x0][0x38c] ;  /* 0x00007180ff0677ac */ /* 0x000e620008000800 */
[----:B------:R-:W2:Y:S01]  /*1610*/  S2UR UR8, SR_CgaCtaId ;  /* 0x00000000000879c3 */ /* 0x000ea20000008800 */
[----:B------:R-:W-:Y:S01]  /*1620*/  PLOP3.LUT P1, PT, PT, PT, UP3, 0x80, 0x8 ;  /* 0x000000000008781c */ /* 0x000fe20003f2f038 */
[----:B------:R-:W-:Y:S01]  /*1630*/  IMAD.MOV.U32 R12, RZ, RZ, 0x1 ;  /* 0x00000001ff0c7424 */ /* 0x000fe200078e00ff */
[----:B------:R-:W-:Y:S01]  /*1640*/  UMOV UR7, 0x400 ;  /* 0x0000040000077882 */ /* 0x000fe20000000000 */
[----:B------:R-:W-:Y:S01]  /*1650*/  UISETP.NE.AND UP1, UPT, UR17, URZ, UPT ;  /* 0x000000ff1100728c */ /* 0x000fe2000bf25270 */
[----:B------:R-:W-:Y:S02]  /*1660*/  ISETP.EQ.OR P2, PT, R0, RZ, P3 ;  /* 0x000000ff0000720c */ /* 0x000fe40001f42670 */
[----:B------:R-:W-:Y:S02]  /*1670*/  CS2R R10, SRZ ;  /* 0x00000000000a7805 */ /* 0x000fe4000001ff00 */
[----:B------:R-:W-:Y:S01]  /*1680*/  PLOP3.LUT P1, PT, P1, PT, PT, 0x8, 0x80 ;  /* 0x000000000080781c */ /* 0x000fe20000f2e170 */
[----:B------:R-:W-:Y:S01]  /*1690*/  IMAD.MOV.U32 R9, RZ, RZ, RZ ;  /* 0x000000ffff097224 */ /* 0x000fe200078e00ff */
[----:B------:R-:W3:Y:S01]  /*16a0*/  LDCU UR40, c[0x0][0x370] ;  /* 0x00006e00ff2877ac */ /* 0x000ee20008000800 */
[----:B------:R-:W-:Y:S01]  /*16b0*/  IMAD.MOV.U32 R8, RZ, RZ, 0x1 ;  /* 0x00000001ff087424 */ /* 0x000fe200078e00ff */
[----:B------:R-:W4:Y:S01]  /*16c0*/  LDCU.64 UR26, c[0x0][0x348] ;  /* 0x00006900ff1a77ac */ /* 0x000f220008000a00 */
[----:B-1----:R-:W-:-:S02]  /*16d0*/  UIADD3 UR5, UPT, UPT, UR6, 0x7f, URZ ;  /* 0x0000007f06057890 */ /* 0x002fc4000fffe0ff */
[----:B------:R-:W-:Y:S02]  /*16e0*/  USHF.R.U32.HI UR45, URZ, 0x7, UR28 ;  /* 0x00000007ff2d7899 */ /* 0x000fe4000801161c */
[----:B------:R-:W-:Y:S02]  /*16f0*/  USHF.R.S32.HI UR4, URZ, 0x1f, UR5 ;  /* 0x0000001fff047899 */ /* 0x000fe40008011405 */
[----:B------:R-:W-:Y:S02]  /*1700*/  UIADD3 UR46, UPT, UPT, UR6, 0xfe, URZ ;  /* 0x000000fe062e7890 */ /* 0x000fe4000fffe0ff */
[----:B------:R-:W-:Y:S02]  /*1710*/  ULEA.HI UR4, UR4, UR5, URZ, 0x7 ;  /* 0x0000000504047291 */ /* 0x000fe4000f8f38ff */
[----:B--2---:R-:W-:Y:S02]  /*1720*/  ULEA UR7, UR8, UR7, 0x18 ;  /* 0x0000000708077291 */ /* 0x004fe4000f8ec0ff */
[----:B------:R-:W-:-:S02]  /*1730*/  USHF.R.S32.HI UR43, URZ, 0x7, UR4 ;  /* 0x00000007ff2b7899 */ /* 0x000fc40008011404 */
[----:B------:R-:W-:Y:S02]  /*1740*/  UIADD3 UR4, UPT, UPT, UR6, -0x1, URZ ;  /* 0xffffffff06047890 */ /* 0x000fe4000fffe0ff */
[----:B------:R-:W-:Y:S02]  /*1750*/  UISETP.LT.U32.AND UP0, UPT, UR43, 0x3, UPT ;  /* 0x000000032b00788c */ /* 0x000fe4000bf01070 */
[----:B------:R-:W-:Y:S02]  /*1760*/  UISETP.GE.U32.AND UP2, UPT, UR4, -0xff, UPT ;  /* 0xffffff010400788c */ /* 0x000fe4000bf46070 */
[----:B------:R-:W-:Y:S01]  /*1770*/  USEL UR41, UR43, 0x3, UP0 ;  /* 0x000000032b297887 */ /* 0x000fe20008000000 */
[----:B------:R-:W1:Y:S03]  /*1780*/  LDCU UR39, c[0x0][0x374] ;  /* 0x00006e80ff2777ac */ /* 0x000e660008000800 */
[----:B------:R-:W-:-:S02]  /*1790*/  UIADD3 UR21, UPT, UPT, UR41, -0x1, URZ ;  /* 0xffffffff29157890 */ /* 0x000fc4000fffe0ff */
[----:B------:R-:W-:-:S03]  /*17a0*/  USEL UR24, UR48, 0x2, UP1 ;  /* 0x0000000230187887 */ /* 0x000fc60008800000 */
[----:B------:R-:W-:Y:S02]  /*17b0*/  @UP2 UIADD3 UR21, UPT, UPT, UR41, URZ, URZ ;  /* 0x000000ff29152290 */ /* 0x000fe4000fffe0ff */
[----:B------:R-:W-:Y:S02]  /*17c0*/  UIADD3 UR29, UPT, UPT, UR7, 0xc400, UR28 ;  /* 0x0000c400071d7890 */ /* 0x000fe4000fffe01c */
[----:B------:R-:W-:Y:S02]  /*17d0*/  UIADD3 UR44, UPT, UPT, UR43, -UR41, URZ ;  /* 0x800000292b2c7290 */ /* 0x000fe4000fffe0ff */
[----:B------:R-:W-:Y:S01]  /*17e0*/  UIADD3 UR21, UPT, UPT, UR21, 0x1, URZ ;  /* 0x0000000115157890 */ /* 0x000fe2000fffe0ff */
[----:B---34-:R-:W-:-:S11]  /*17f0*/  UMOV UR5, URZ ;  /* 0x000000ff00057c82 */ /* 0x018fd60008000000 */
.L_x_42:
[----:B------:R-:W2:Y:S02]  /*1800*/  S2UR UR4, SR_CgaCtaId ;  /* 0x00000000000479c3 */ /* 0x000ea40000008800 */
[----:B--2---:R-:W-:-:S09]  /*1810*/  UISETP.NE.AND UP0, UPT, UR4, URZ, UPT ;  /* 0x000000ff0400728c */ /* 0x004fd2000bf05270 */
[----:B-1----:R-:W-:Y:S05]  /*1820*/  BRA.U UP0, `(.L_x_23) ;  /* 0x0000000100287547 */ /* 0x002fea000b800000 */
[----:B------:R-:W-:Y:S02]  /*1830*/  LEA R0, R9, UR7, 0x3 ;  /* 0x0000000709007c11 */ /* 0x000fe4000f8e18ff */
[----:B------:R-:W-:-:S04]  /*1840*/  SHF.L.U32 R3, R8, 0x1f, RZ ;  /* 0x0000001f08037819 */ /* 0x000fc800000006ff */
[----:B------:R-:W2:Y:S02]  /*1850*/  SYNCS.PHASECHK.TRANS64.TRYWAIT P0, [R0+URZ+0xd0], R3 ;  /* 0x0000d003000075a7 */ /* 0x000ea400080011ff */
[----:B--2---:R-:W-:Y:S05]  /*1860*/  @!P0 BRA `(.L_x_24) ;  /* 0x0000009c00708947 */ /* 0x004fea0003800000 */
.L_x_132:
[----:B------:R3:W-:Y:S01]  /*1870*/  SYNCS.ARRIVE.TRANS64.A1T0 RZ, [R0+URZ+0xc0], RZ ;  /* 0x0000c0ff00ff79a7 */ /* 0x0007e200081000ff */
[----:B------:R-:W-:-:S05]  /*1880*/  VIADD R9, R9, 0x1 ;  /* 0x0000000109097836 */ /* 0x000fca0000000000 */
[----:B------:R-:W-:-:S04]  /*1890*/  ISETP.NE.AND P0, PT, R9, 0x2, PT ;  /* 0x000000020900780c */ /* 0x000fc80003f05270 */
[----:B--2---:R-:W-:Y:S02]  /*18a0*/  SEL R3, RZ, 0x1, P0 ;  /* 0x00000001ff037807 */ /* 0x004fe40000000000 */
[----:B------:R-:W-:Y:S02]  /*18b0*/  SEL R9, R9, RZ, P0 ;  /* 0x000000ff09097207 */ /* 0x000fe40000000000 */
[----:B------:R-:W-:-:S07]  /*18c0*/  LOP3.LUT R8, R8, R3, RZ, 0x3c, !PT ;  /* 0x0000000308087212 */ /* 0x000fce00078e3cff */
.L_x_23:
[----:B------:R-:W-:Y:S01]  /*18d0*/  ULEA UR4, UR5, UR7, 0x3 ;  /* 0x0000000705047291 */ /* 0x000fe2000f8e18ff */
[----:B---3--:R-:W-:Y:S01]  /*18e0*/  SHF.L.U32 R0, R12, 0x1f, RZ ;  /* 0x0000001f0c007819 */ /* 0x008fe200000006ff */
[----:B------:R-:W-:Y:S02]  /*18f0*/  UISETP.GE.U32.AND UP0, UPT, UR46, 0xff, UPT ;  /* 0x000000ff2e00788c */ /* 0x000fe4000bf06070 */
[----:B------:R-:W-:Y:S02]  /*1900*/  USHF.L.U32 UR11, UR20, 0x8, URZ ;  /* 0x00000008140b7899 */ /* 0x000fe400080006ff */
[----:B------:R-:W-:Y:S01]  /*1910*/  ULEA UR35, UR16, UR45, 0x7 ;  /* 0x0000002d10237291 */ /* 0x000fe2000f8e38ff */
[----:B------:R-:W-:Y:S02]  /*1920*/  UMOV UR13, URZ ;  /* 0x000000ff000d7c82 */ /* 0x000fe40008000000 */
[----:B------:R2:W3:Y:S02]  /*1930*/  SYNCS.PHASECHK.TRANS64.TRYWAIT P0, [UR4+0x18], R0 ;  /* 0x00001800ff0075a7 */ /* 0x0004e40008001104 */
[----:B------:R-:W-:Y:S07]  /*1940*/  BRA.U !UP0, `(.L_x_25) ;  /* 0x0000000108bc7547 */ /* 0x000fee000b800000 */
[----:B------:R-:W-:Y:S01]  /*1950*/  UMOV UR6, URZ ;  /* 0x000000ff00067c82 */ /* 0x000fe20008000000 */
[----:B------:R-:W-:-:S05]  /*1960*/  UMOV UR4, UR5 ;  /* 0x0000000500047c82 */ /* 0x000fca0008000000 */
.L_x_31:
[----:B------:R-:W-:Y:S01]  /*1970*/  ULEA UR33, UR4, UR7, 0x3 ;  /* 0x0000000704217291 */ /* 0x000fe2000f8e18ff */
[----:B---3--:R-:W-:Y:S01]  /*1980*/  @!P3 MOV R2, 0xc000 ;  /* 0x0000c0000002b802 */ /* 0x008fe20000000f00 */
[----:B-1-3--:R-:W-:Y:S10]  /*1990*/  @P0 BRA `(.L_x_26) ;  /* 0x00000000000c0947 */ /* 0x00aff40003800000 */
[----:B------:R-:W-:-:S04]  /*19a0*/  SHF.L.U32 R3, R12, 0x1f, RZ ;  /* 0x0000001f0c037819 */ /* 0x000fc800000006ff */
[----:B------:R-:W3:Y:S02]  /*19b0*/  SYNCS.PHASECHK.TRANS64.TRYWAIT P0, [UR33+0x18], R3 ;  /* 0x00001803ff0075a7 */ /* 0x000ee40008001121 */
[----:B---3--:R-:W-:Y:S05]  /*19c0*/  @!P0 BRA `(.L_x_27) ;  /* 0x0000009c002c8947 */ /* 0x008fea0003800000 */
.L_x_26:
[----:B------:R3:W-:Y:S01]  /*19d0*/  @!P3 SYNCS.ARRIVE.TRANS64 RZ, [UR33], R2 ;  /* 0x00000002ffffb9a7 */ /* 0x0007e20008000021 */
[----:B------:R-:W-:-:S04]  /*19e0*/  ULOP3.LUT UR5, UR24, 0x2, URZ, 0xfc, !UPT ;  /* 0x0000000218057892 */ /* 0x000fc8000f8efcff */
[----:B------:R-:W-:-:S09]  /*19f0*/  UISETP.NE.AND UP0, UPT, UR5, 0x2, UPT ;  /* 0x000000020500788c */ /* 0x000fd2000bf05270 */
[----:B------:R-:W-:Y:S05]  /*1a00*/  BRA.U UP0, `(.L_x_28) ;  /* 0x0000000100047547 */ /* 0x000fea000b800000 */
[----:B-1----:R-:W-:Y:S05]  /*1a10*/  BPT.TRAP 0x1 ;  /* 0x000000040000795c */ /* 0x002fea0000300000 */
.L_x_28:
[----:B------:R-:W-:Y:S04]  /*1a20*/  BSSY.RECONVERGENT B0, `(.L_x_29) ;  /* 0x0000003000007945 */ /* 0x000fe80003800200 */
[----:B------:R-:W-:Y:S05]  /*1a30*/  @P2 BRA `(.L_x_30) ;  /* 0x0000000000042947 */ /* 0x000fea0003800000 */
[----:B-1----:R-:W-:Y:S05]  /*1a40*/  BPT.TRAP 0x1 ;  /* 0x000000040000795c */ /* 0x002fea0000300000 */
.L_x_30:
[----:B-1----:R-:W-:Y:S05]  /*1a50*/  BSYNC.RECONVERGENT B0 ;  /* 0x0000000000007941 */ /* 0x002fea0003800200 */
.L_x_29:
[----:B------:R-:W-:Y:S02]  /*1a60*/  UIADD3 UR5, UPT, UPT, UR4, 0x1, URZ ;  /* 0x0000000104057890 */ /* 0x000fe4000fffe0ff */
[----:B------:R-:W-:Y:S02]  /*1a70*/  ULEA UR32, UR4, UR28, 0xe ;  /* 0x0000001c04207291 */ /* 0x000fe4000f8e70ff */
[----:B------:R-:W-:Y:S02]  /*1a80*/  UISETP.NE.AND UP0, UPT, UR5, 0x3, UPT ;  /* 0x000000030500788c */ /* 0x000fe4000bf05270 */
[----:B------:R-:W-:Y:S02]  /*1a90*/  UIADD3 UR16, UP1, UPT, UR26, 0x80, URZ ;  /* 0x000000801a107890 */ /* 0x000fe4000ff3e0ff */
[----:B------:R-:W-:Y:S02]  /*1aa0*/  USEL UR9, URZ, 0x1, UP0 ;  /* 0x00000001ff097887 */ /* 0x000fe40008000000 */
[----:B------:R-:W-:-:S02]  /*1ab0*/  USEL UR5, UR5, URZ, UP0 ;  /* 0x000000ff05057287 */ /* 0x000fc40008000000 */
[----:B------:R-:W-:Y:S02]  /*1ac0*/  UIADD3 UR14, UP0, UPT, UR26, 0x180, URZ ;  /* 0x000001801a0e7890 */ /* 0x000fe4000ff1e0ff */
[----:B------:R-:W-:Y:S01]  /*1ad0*/  ULEA UR8, UR5, UR7, 0x3 ;  /* 0x0000000705087291 */ /* 0x000fe2000f8e18ff */
[----:B------:R-:W-:Y:S01]  /*1ae0*/  LOP3.LUT R12, R12, UR9, RZ, 0x3c, !PT ;  /* 0x000000090c0c7c12 */ /* 0x000fe2000f8e3cff */
[----:B------:R-:W-:Y:S02]  /*1af0*/  USHF.L.U32 UR34, UR6, 0x7, URZ ;  /* 0x0000000706227899 */ /* 0x000fe400080006ff */
[----:B------:R-:W-:Y:S01]  /*1b00*/  UIADD3.X UR17, UPT, UPT, URZ, UR27, URZ, UP1, !UPT ;  /* 0x0000001bff117290 */ /* 0x000fe20008ffe4ff */
[----:B--2---:R-:W-:Y:S01]  /*1b10*/  SHF.L.U32 R0, R12, 0x1f, RZ ;  /* 0x0000001f0c007819 */ /* 0x004fe200000006ff */
[----:B------:R-:W-:Y:S02]  /*1b20*/  UIADD3 UR32, UPT, UPT, UR7, 0xc400, UR32 ;  /* 0x0000c40007207890 */ /* 0x000fe4000fffe020 */
[----:B------:R-:W-:Y:S01]  /*1b30*/  UIADD3.X UR15, UPT, UPT, URZ, UR27, URZ, UP0, !UPT ;  /* 0x0000001bff0f7290 */ /* 0x000fe200087fe4ff */
[----:B------:R4:W1:Y:S01]  /*1b40*/  SYNCS.PHASECHK.TRANS64.TRYWAIT P0, [UR8+0x18], R0 ;  /* 0x00001800ff0075a7 */ /* 0x0008620008001108 */
[----:B------:R-:W-:Y:S01]  /*1b50*/  ULEA UR8, UR4, UR7, 0xf ;  /* 0x0000000704087291 */ /* 0x000fe2000f8e78ff */
[----:B------:R-:W-:Y:S01]  /*1b60*/  UMOV UR13, 0x30000 ;  /* 0x00030000000d7882 */ /* 0x000fe20000000000 */
[----:B------:R-:W-:-:S02]  /*1b70*/  UMOV UR18, 0x0 ;  /* 0x0000000000127882 */ /* 0x000fc40000000000 */
[----:B------:R-:W-:Y:S01]  /*1b80*/  UIADD3 UR8, UPT, UPT, UR8, 0x18400, URZ ;  /* 0x0001840008087890 */ /* 0x000fe2000fffe0ff */
[----:B------:R-:W-:Y:S01]  /*1b90*/  UMOV UR19, 0x10000000 ;  /* 0x1000000000137882 */ /* 0x000fe20000000000 */
[----:B------:R-:W-:Y:S01]  /*1ba0*/  UMOV UR12, UR36 ;  /* 0x00000024000c7c82 */ /* 0x000fe20008000000 */
[----:B------:R-:W-:Y:S01]  /*1bb0*/  UMOV UR9, UR33 ;  /* 0x0000002100097c82 */ /* 0x000fe20008000000 */
[----:B------:R-:W-:Y:S01]  /*1bc0*/  UMOV UR10, UR34 ;  /* 0x00000022000a7c82 */ /* 0x000fe20008000000 */
[----:B------:R2:W-:Y:S01]  /*1bd0*/  UTMALDG.3D.MULTICAST [UR32], [UR16], UR13, desc[UR18] ;  /* 0x00001220100073b4 */ /* 0x0005e2000801180d */
[----:B------:R-:W-:Y:S01]  /*1be0*/  UIADD3 UR6, UPT, UPT, UR6, 0x1, URZ ;  /* 0x0000000106067890 */ /* 0x000fe2000fffe0ff */
[----:B------:R-:W-:-:S03]  /*1bf0*/  UMOV UR4, UR5 ;  /* 0x0000000500047c82 */ /* 0x000fc60008000000 */
[----:B------:R-:W-:Y:S01]  /*1c00*/  UISETP.NE.AND UP0, UPT, UR6, UR21, UPT ;  /* 0x000000150600728c */ /* 0x000fe2000bf05270 */
[----:B------:R4:W-:Y:S01]  /*1c10*/  UTMALDG.3D [UR8], [UR14], desc[UR18] ;  /* 0x000012080e0075b4 */ /* 0x0009e20008011000 */
[----:B--2---:R-:W-:-:S07]  /*1c20*/  UMOV UR13, UR21 ;  /* 0x00000015000d7c82 */ /* 0x004fce0008000000 */
[----:B----4-:R-:W-:Y:S05]  /*1c30*/  BRA.U UP0, `(.L_x_31) ;  /* 0xfffffffd004c7547 */ /* 0x010fea000b83ffff */
.L_x_25:
[----:B------:R-:W-:Y:S01]  /*1c40*/  ULEA UR4, UR5, UR7, 0x3 ;  /* 0x0000000705047291 */ /* 0x000fe2000f8e18ff */
[----:B--2---:R-:W-:Y:S01]  /*1c50*/  SHF.L.U32 R0, R12, 0x1f, RZ ;  /* 0x0000001f0c007819 */ /* 0x004fe200000006ff */
[----:B------:R-:W-:Y:S01]  /*1c60*/  @!P1 SYNCS.ARRIVE.TRANS64.A1T0 RZ, [UR7+0x78], RZ ;  /* 0x000078ffffff99a7 */ /* 0x000fe20008100007 */
[----:B------:R-:W-:-:S06]  /*1c70*/  UISETP.GT.AND UP0, UPT, UR43, UR41, UPT ;  /* 0x000000292b00728c */ /* 0x000fcc000bf04270 */
[----:B-1-3--:R1:W2:Y:S03]  /*1c80*/  SYNCS.PHASECHK.TRANS64.TRYWAIT P0, [UR4+0x18], R0 ;  /* 0x00001800ff0075a7 */ /* 0x00a2a60008001104 */
[----:B------:R-:W-:Y:S05]  /*1c90*/  BRA.U !UP0, `(.L_x_32) ;  /* 0x0000000108bc7547 */ /* 0x000fea000b800000 */
[----:B------:R-:W-:Y:S01]  /*1ca0*/  UIADD3 UR25, UPT, UPT, UR44, UR13, URZ ;  /* 0x0000000d2c197290 */ /* 0x000fe2000fffe0ff */
[----:B------:R-:W-:-:S11]  /*1cb0*/  UMOV UR4, UR5 ;  /* 0x0000000500047c82 */ /* 0x000fd60008000000 */
.L_x_38:
[----:B------:R-:W-:Y:S01]  /*1cc0*/  ULEA UR17, UR4, UR7, 0x3 ;  /* 0x0000000704117291 */ /* 0x000fe2000f8e18ff */
[----:B--2---:R-:W-:Y:S01]  /*1cd0*/  @!P3 MOV R2, 0xc000 ;  /* 0x0000c0000002b802 */ /* 0x004fe20000000f00 */
[----:B--2-4-:R-:W-:Y:S10]  /*1ce0*/  @P0 BRA `(.L_x_33) ;  /* 0x00000000000c0947 */ /* 0x014ff40003800000 */
[----:B------:R-:W-:-:S04]  /*1cf0*/  SHF.L.U32 R3, R12, 0x1f, RZ ;  /* 0x0000001f0c037819 */ /* 0x000fc800000006ff */
[----:B------:R-:W2:Y:S02]  /*1d00*/  SYNCS.PHASECHK.TRANS64.TRYWAIT P0, [UR17+0x18], R3 ;  /* 0x00001803ff0075a7 */ /* 0x000ea40008001111 */
[----:B--2---:R-:W-:Y:S05]  /*1d10*/  @!P0 BRA `(.L_x_34) ;  /* 0x0000009800708947 */ /* 0x004fea0003800000 */
.L_x_33:
[----:B------:R2:W-:Y:S01]  /*1d20*/  @!P3 SYNCS.ARRIVE.TRANS64 RZ, [UR17], R2 ;  /* 0x00000002ffffb9a7 */ /* 0x0005e20008000011 */
[----:B------:R-:W-:-:S04]  /*1d30*/  ULOP3.LUT UR5, UR24, 0x2, URZ, 0xfc, !UPT ;  /* 0x0000000218057892 */ /* 0x000fc8000f8efcff */
[----:B------:R-:W-:-:S09]  /*1d40*/  UISETP.NE.AND UP0, UPT, UR5, 0x2, UPT ;  /* 0x000000020500788c */ /* 0x000fd2000bf05270 */
[----:B------:R-:W-:Y:S05]  /*1d50*/  BRA.U UP0, `(.L_x_35) ;  /* 0x0000000100047547 */ /* 0x000fea000b800000 */
[----:B------:R-:W-:Y:S05]  /*1d60*/  BPT.TRAP 0x1 ;  /* 0x000000040000795c */ /* 0x000fea0000300000 */
.L_x_35:
[----:B------:R-:W-:Y:S04]  /*1d70*/  BSSY.RECONVERGENT B0, `(.L_x_36) ;  /* 0x0000003000007945 */ /* 0x000fe80003800200 */
[----:B------:R-:W-:Y:S05]  /*1d80*/  @P2 BRA `(.L_x_37) ;  /* 0x0000000000042947 */ /* 0x000fea0003800000 */
[----:B------:R-:W-:Y:S05]  /*1d90*/  BPT.TRAP 0x1 ;  /* 0x000000040000795c */ /* 0x000fea0000300000 */
.L_x_37:
[----:B------:R-:W-:Y:S05]  /*1da0*/  BSYNC.RECONVERGENT B0 ;  /* 0x0000000000007941 */ /* 0x000fea0003800200 */
.L_x_36:
[----:B------:R-:W-:Y:S02]  /*1db0*/  UIADD3 UR5, UPT, UPT, UR4, 0x1, URZ ;  /* 0x0000000104057890 */ /* 0x000fe4000fffe0ff */
[----:B------:R-:W-:Y:S02]  /*1dc0*/  UIADD3 UR14, UP1, UPT, UR26, 0x80, URZ ;  /* 0x000000801a0e7890 */ /* 0x000fe4000ff3e0ff */
[----:B------:R-:W-:Y:S02]  /*1dd0*/  UISETP.NE.AND UP0, UPT, UR5, 0x3, UPT ;  /* 0x000000030500788c */ /* 0x000fe4000bf05270 */
[----:B------:R-:W-:Y:S02]  /*1de0*/  USHF.L.U32 UR18, UR13, 0x7, URZ ;  /* 0x000000070d127899 */ /* 0x000fe400080006ff */
[----:B------:R-:W-:Y:S02]  /*1df0*/  USEL UR8, URZ, 0x1, UP0 ;  /* 0x00000001ff087887 */ /* 0x000fe40008000000 */
[----:B------:R-:W-:-:S02]  /*1e00*/  USEL UR5, UR5, URZ, UP0 ;  /* 0x000000ff05057287 */ /* 0x000fc40008000000 */
[----:B------:R-:W-:Y:S02]  /*1e10*/  UIADD3 UR22, UP0, UPT, UR26, 0x180, URZ ;  /* 0x000001801a167890 */ /* 0x000fe4000ff1e0ff */
[----:B------:R-:W-:Y:S01]  /*1e20*/  LOP3.LUT R12, R12, UR8, RZ, 0x3c, !PT ;  /* 0x000000080c0c7c12 */ /* 0x000fe2000f8e3cff */
[----:B------:R-:W-:Y:S02]  /*1e30*/  ULEA UR6, UR5, UR7, 0x3 ;  /* 0x0000000705067291 */ /* 0x000fe4000f8e18ff */
[----:B------:R-:W-:Y:S01]  /*1e40*/  ULEA UR8, UR4, UR7, 0xf ;  /* 0x0000000704087291 */ /* 0x000fe2000f8e78ff */
[----:B-1----:R-:W-:Y:S01]  /*1e50*/  SHF.L.U32 R0, R12, 0x1f, RZ ;  /* 0x0000001f0c007819 */ /* 0x002fe200000006ff */
[----:B------:R-:W-:Y:S02]  /*1e60*/  ULEA UR16, UR4, UR29, 0xe ;  /* 0x0000001d04107291 */ /* 0x000fe4000f8e70ff */
[----:B------:R-:W-:Y:S02]  /*1e70*/  UIADD3.X UR15, UPT, UPT, URZ, UR27, URZ, UP1, !UPT ;  /* 0x0000001bff0f7290 */ /* 0x000fe40008ffe4ff */
[----:B------:R-:W-:Y:S01]  /*1e80*/  UIADD3 UR8, UPT, UPT, UR8, 0x18400, URZ ;  /* 0x0001840008087890 */ /* 0x000fe2000fffe0ff */
[----:B------:R3:W4:Y:S01]  /*1e90*/  SYNCS.PHASECHK.TRANS64.TRYWAIT P0, [UR6+0x18], R0 ;  /* 0x00001800ff0075a7 */ /* 0x0007220008001106 */
[----:B------:R-:W-:Y:S01]  /*1ea0*/  UIADD3.X UR23, UPT, UPT, URZ, UR27, URZ, UP0, !UPT ;  /* 0x0000001bff177290 */ /* 0x000fe200087fe4ff */
[----:B------:R-:W-:Y:S01]  /*1eb0*/  UMOV UR6, 0x30000 ;  /* 0x0003000000067882 */ /* 0x000fe20000000000 */
[----:B------:R-:W-:Y:S01]  /*1ec0*/  UMOV UR30, 0x0 ;  /* 0x00000000001e7882 */ /* 0x000fe20000000000 */
[----:B------:R-:W-:Y:S01]  /*1ed0*/  UMOV UR31, 0x10000000 ;  /* 0x10000000001f7882 */ /* 0x000fe20000000000 */
[----:B------:R-:W-:Y:S01]  /*1ee0*/  UMOV UR19, UR35 ;  /* 0x0000002300137c82 */ /* 0x000fe20008000000 */
[----:B------:R-:W-:Y:S01]  /*1ef0*/  UMOV UR20, UR36 ;  /* 0x0000002400147c82 */ /* 0x000fe20008000000 */
[----:B------:R-:W-:Y:S01]  /*1f00*/  UMOV UR12, UR36 ;  /* 0x00000024000c7c82 */ /* 0x000fe20008000000 */
[----:B------:R-:W-:Y:S01]  /*1f10*/  UMOV UR9, UR17 ;  /* 0x0000001100097c82 */ /* 0x000fe20008000000 */
[----:B------:R-:W-:Y:S01]  /*1f20*/  UMOV UR10, UR18 ;  /* 0x00000012000a7c82 */ /* 0x000fe20008000000 */
[----:B------:R3:W-:Y:S01]  /*1f30*/  UTMALDG.3D.MULTICAST [UR16], [UR14], UR6, desc[UR30] ;  /* 0x00001e100e0073b4 */ /* 0x0007e20008011806 */
[----:B------:R-:W-:Y:S01]  /*1f40*/  UIADD3 UR13, UPT, UPT, UR13, 0x1, URZ ;  /* 0x000000010d0d7890 */ /* 0x000fe2000fffe0ff */
[----:B------:R-:W-:-:S03]  /*1f50*/  UMOV UR4, UR5 ;  /* 0x0000000500047c82 */ /* 0x000fc60008000000 */
[----:B------:R-:W-:Y:S01]  /*1f60*/  UISETP.NE.AND UP0, UPT, UR13, UR25, UPT ;  /* 0x000000190d00728c */ /* 0x000fe2000bf05270 */
[----:B------:R3:W-:Y:S08]  /*1f70*/  UTMALDG.3D [UR8], [UR22], desc[UR30] ;  /* 0x00001e08160075b4 */ /* 0x0007f00008011000 */
[----:B---3--:R-:W-:Y:S05]  /*1f80*/  BRA.U UP0, `(.L_x_38) ;  /* 0xfffffffd004c7547 */ /* 0x008fea000b83ffff */
.L_x_32:
[C---:B------:R-:W-:Y:S01]  /*1f90*/  LEA R3, R11.reuse, UR7, 0x3 ;  /* 0x000000070b037c11 */ /* 0x040fe2000f8e18ff */
[----:B------:R-:W-:Y:S01]  /*1fa0*/  NOP ;  /* 0x0000000000007918 */ /* 0x000fe20000000000 */
[----:B-1----:R-:W-:Y:S02]  /*1fb0*/  SHF.L.U32 R0, R10, 0x1f, RZ ;  /* 0x0000001f0a007819 */ /* 0x002fe400000006ff */
[----:B------:R-:W-:Y:S02]  /*1fc0*/  LEA R5, R11, UR7, 0x4 ;  /* 0x000000070b057c11 */ /* 0x000fe4000f8e20ff */
[----:B--2-4-:R-:W1:Y:S02]  /*1fd0*/  SYNCS.PHASECHK.TRANS64.TRYWAIT P0, [R3+URZ+0x80], R0 ;  /* 0x00008000030075a7 */ /* 0x014e6400080011ff */
[----:B-1----:R-:W-:Y:S05]  /*1fe0*/  @!P0 BRA `(.L_x_39) ;  /* 0x0000009400d48947 */ /* 0x002fea0003800000 */
.L_x_135:
[----:B------:R-:W2:Y:S01]  /*1ff0*/  LDS.128 R4, [R5+0xf0] ;  /* 0x0000f00005047984 */ /* 0x000ea20000000c00 */
[----:B------:R-:W-:Y:S01]  /*2000*/  UISETP.GE.AND UP0, UPT, UR42, 0x1, UPT ;  /* 0x000000012a00788c */ /* 0x000fe2000bf06270 */
[----:B------:R-:W-:Y:S01]  /*2010*/  @!PT LDS RZ, [RZ] ;  /* 0x00000000fffff984 */ /* 0x000fe20000000800 */
[----:B------:R-:W-:Y:S01]  /*2020*/  @!PT LDS RZ, [RZ] ;  /* 0x00000000fffff984 */ /* 0x000fe20000000800 */
[----:B------:R-:W-:Y:S01]  /*2030*/  @!PT LDS RZ, [RZ] ;  /* 0x00000000fffff984 */ /* 0x000fe20000000800 */
[----:B------:R-:W-:Y:S01]  /*2040*/  @!PT LDS RZ, [RZ] ;  /* 0x00000000fffff984 */ /* 0x000fe20000000800 */
[----:B------:R3:W-:Y:S06]  /*2050*/  MEMBAR.ALL.CTA ;  /* 0x0000000000007992 */ /* 0x0007ec0000008000 */
[----:B---3--:R-:W3:Y:S01]  /*2060*/  FENCE.VIEW.ASYNC.S ;  /* 0x00000000000073c6 */ /* 0x008ee20000000000 */
[----:B--2---:R-:W-:-:S13]  /*2070*/  LOP3.LUT P0, RZ, R6, 0x1, RZ, 0xc0, !PT ;  /* 0x0000000106ff7812 */ /* 0x004fda000780c0ff */
[----:B---3--:R-:W-:Y:S01]  /*2080*/  VOTEU.ANY UP1, P0 ;  /* 0x0000000000ff7886 */ /* 0x008fe20000020100 */
[----:B------:R-:W-:-:S13]  /*2090*/  PLOP3.LUT P0, PT, PT, PT, UP1, 0x80, 0x8 ;  /* 0x000000000008781c */ /* 0x000fda0003f0f018 */
[----:B-1----:R-:W-:Y:S02]  /*20a0*/  @P0 LOP3.LUT R0, R5, 0xffff, RZ, 0xc0, !PT ;  /* 0x0000ffff05000812 */ /* 0x002fe400078ec0ff */
[----:B------:R-:W-:Y:S02]  /*20b0*/  @P0 MOV R2, R4 ;  /* 0x0000000400020202 */ /* 0x000fe40000000f00 */
[----:B------:R-:W-:Y:S01]  /*20c0*/  @P0 R2UR UR6, R0 ;  /* 0x00000000000602ca */ /* 0x000fe200000e0000 */
[----:B------:R-:W-:Y:S01]  /*20d0*/  VIADD R0, R3, 0x90 ;  /* 0x0000009003007836 */ /* 0x000fe20000000000 */
[----:B------:R-:W-:Y:S02]  /*20e0*/  @P0 SHF.R.U32.HI R4, RZ, 0x10, R5 ;  /* 0x00000010ff040819 */ /* 0x000fe40000011605 */
[----:B------:R-:W-:Y:S02]  /*20f0*/  @P0 R2UR UR8, R2 ;  /* 0x00000000020802ca */ /* 0x000fe400000e0000 */
[----:B------:R-:W-:-:S02]  /*2100*/  PRMT R0, RZ, 0x654, R0 ;  /* 0x00000654ff007816 */ /* 0x000fc40000000000 */
[----:B------:R-:W-:Y:S02]  /*2110*/  @P0 R2UR UR4, R4 ;  /* 0x00000000040402ca */ /* 0x000fe400000e0000 */
[----:B------:R1:W-:Y:S03]  /*2120*/  SYNCS.ARRIVE.TRANS64.RED.A1T0 RZ, [R0+URZ], RZ ;  /* 0x000000ff00ff79a7 */ /* 0x0003e600081004ff */
[----:B------:R-:W-:-:S04]  /*2130*/  @UP1 UMOV UR37, UR6 ;  /* 0x0000000600251c82 */ /* 0x000fc80008000000 */
[----:B------:R-:W-:-:S04]  /*2140*/  @UP1 UMOV UR38, UR8 ;  /* 0x0000000800261c82 */ /* 0x000fc80008000000 */
[----:B------:R-:W-:Y:S01]  /*2150*/  @UP1 UMOV UR36, UR4 ;  /* 0x0000000400241c82 */ /* 0x000fe20008000000 */
[----:B------:R-:W-:Y:S05]  /*2160*/  BRA.U !UP0, `(.L_x_40) ;  /* 0x0000000108d47547 */ /* 0x000fea000b800000 */
[----:B------:R-:W2:Y:S01]  /*2170*/  LDCU.128 UR12, c[0x0][0xb10] ;  /* 0x00016200ff0c77ac */ /* 0x000ea20008000c00 */
[----:B------:R-:W3:Y:S01]  /*2180*/  LDCU UR25, c[0x0][0xb20] ;  /* 0x00016400ff1977ac */ /* 0x000ee20008000800 */
[----:B------:R-:W4:Y:S01]  /*2190*/  LDCU UR20, c[0x0][0xb0c] ;  /* 0x00016180ff1477ac */ /* 0x000f220008000800 */
[----:B------:R-:W1:Y:S01]  /*21a0*/  LDCU.64 UR10, c[0x0][0xb28] ;  /* 0x00016500ff0a77ac */ /* 0x000e620008000a00 */
[----:B------:R-:W-:Y:S02]  /*21b0*/  UISETP.NE.AND UP3, UPT, UR42, 0x1, UPT ;  /* 0x000000012a00788c */ /* 0x000fe4000bf65270 */
[----:B--2---:R-:W-:Y:S02]  /*21c0*/  UIMAD.WIDE.U32 UR16, UR39, UR15, URZ ;  /* 0x0000000f271072a5 */ /* 0x004fe4000f8e00ff */
[----:B------:R-:W-:Y:S02]  /*21d0*/  UIMAD.WIDE.U32 UR8, UR40, UR12, URZ ;  /* 0x0000000c280872a5 */ /* 0x000fe4000f8e00ff */
[----:B------:R-:W-:-:S02]  /*21e0*/  UISETP.NE.AND UP0, UPT, UR14, 0x1, UPT ;  /* 0x000000010e00788c */ /* 0x000fc4000bf05270 */
[----:B------:R-:W-:Y:S01]  /*21f0*/  UIMAD.WIDE.U32 UR22, UR37, UR15, URZ ;  /* 0x0000000f251672a5 */ /* 0x000fe2000f8e00ff */
[----:B------:R-:W-:Y:S02]  /*2200*/  UMOV UR16, UR17 ;  /* 0x0000001100107c82 */ /* 0x000fe40008000000 */
[----:B------:R-:W-:Y:S01]  /*2210*/  UMOV UR8, UR9 ;  /* 0x0000000900087c82 */ /* 0x000fe20008000000 */
[----:B---3--:R-:W-:Y:S02]  /*2220*/  USHF.R.U32.HI UR16, URZ, UR25, UR16 ;  /* 0x00000019ff107299 */ /* 0x008fe40008011610 */
[----:B----4-:R-:W-:Y:S02]  /*2230*/  UISETP.NE.AND UP2, UPT, UR20, 0x1, UPT ;  /* 0x000000011400788c */ /* 0x010fe4000bf45270 */
[----:B------:R-:W-:Y:S02]  /*2240*/  USHF.R.U32.HI UR8, URZ, UR13, UR8 ;  /* 0x0000000dff087299 */ /* 0x000fe40008011608 */
[----:B------:R-:W-:-:S02]  /*2250*/  USEL UR6, UR39, UR16, !UP0 ;  /* 0x0000001027067287 */ /* 0x000fc4000c000000 */
[----:B------:R-:W-:Y:S02]  /*2260*/  USEL UR8, UR40, UR8, !UP2 ;  /* 0x0000000828087287 */ /* 0x000fe4000d000000 */
[----:B-1----:R-:W-:Y:S01]  /*2270*/  UIMAD.WIDE.U32 UR16, UR6, UR10, URZ ;  /* 0x0000000a061072a5 */ /* 0x002fe2000f8e00ff */
[----:B------:R-:W-:Y:S01]  /*2280*/  UMOV UR4, UR23 ;  /* 0x0000001700047c82 */ /* 0x000fe20008000000 */
[----:B------:R-:W-:Y:S02]  /*2290*/  UIMAD.WIDE.U32 UR18, UR38, UR12, URZ ;  /* 0x0000000c261272a5 */ /* 0x000fe4000f8e00ff */
[----:B------:R-:W-:-:S03]  /*22a0*/  UIMAD.WIDE.U32 UR22, UR8, UR10, URZ ;  /* 0x0000000a081672a5 */ /* 0x000fc6000f8e00ff */
[----:B------:R-:W-:Y:S01]  /*22b0*/  UMOV UR16, UR17 ;  /* 0x0000001100107c82 */ /* 0x000fe20008000000 */
[----:B------:R-:W-:Y:S02]  /*22c0*/  USHF.R.U32.HI UR4, URZ, UR25, UR4 ;  /* 0x00000019ff047299 */ /* 0x000fe40008011604 */
[----:B------:R-:W-:Y:S01]  /*22d0*/  @UP3 USHF.R.U32.HI UR6, URZ, UR11, UR16 ;  /* 0x0000000bff063299 */ /* 0x000fe20008011610 */
[----:B------:R-:W-:Y:S01]  /*22e0*/  UMOV UR18, UR19 ;  /* 0x0000001300127c82 */ /* 0x000fe20008000000 */
[----:B------:R-:W-:Y:S01]  /*22f0*/  UMOV UR22, UR23 ;  /* 0x0000001700167c82 */ /* 0x000fe20008000000 */
[----:B------:R-:W-:Y:S02]  /*2300*/  USHF.R.U32.HI UR13, URZ, UR13, UR18 ;  /* 0x0000000dff0d7299 */ /* 0x000fe40008011612 */
[----:B------:R-:W-:Y:S02]  /*2310*/  USEL UR4, UR37, UR4, !UP0 ;  /* 0x0000000425047287 */ /* 0x000fe4000c000000 */
[----:B------:R-:W-:-:S02]  /*2320*/  @UP3 USHF.R.U32.HI UR8, URZ, UR11, UR22 ;  /* 0x0000000bff083299 */ /* 0x000fc40008011616 */
[----:B------:R-:W-:Y:S02]  /*2330*/  UIMAD UR9, UR42, UR6, URZ ;  /* 0x000000062a0972a4 */ /* 0x000fe4000f8e02ff */
[----:B------:R-:W-:Y:S02]  /*2340*/  USEL UR6, UR38, UR13, !UP2 ;  /* 0x0000000d26067287 */ /* 0x000fe4000d000000 */
[----:B------:R-:W-:Y:S02]  /*2350*/  UIMAD UR12, UR42, UR8, URZ ;  /* 0x000000082a0c72a4 */ /* 0x000fe4000f8e02ff */
[----:B------:R-:W-:Y:S02]  /*2360*/  UISETP.GE.AND UP0, UPT, UR4, UR9, UPT ;  /* 0x000000090400728c */ /* 0x000fe4000bf06270 */
[----:B------:R-:W-:Y:S02]  /*2370*/  UIMAD.WIDE.U32 UR16, UR4, UR10, URZ ;  /* 0x0000000a041072a5 */ /* 0x000fe4000f8e00ff */
[----:B------:R-:W-:-:S02]  /*2380*/  UISETP.GE.OR UP0, UPT, UR6, UR12, UP0 ;  /* 0x0000000c0600728c */ /* 0x000fc40008706670 */
        /* <DEDUP_REMOVED lines=19> */
.L_x_40:
[----:B------:R-:W2:Y:S02]  /*24c0*/  LDCU UR4, c[0x0][0xb30] ;  /* 0x00016600ff0477ac */ /* 0x000ea40008000800 */
[----:B--2---:R-:W-:-:S09]  /*24d0*/  UISETP.NE.AND UP0, UPT, UR4, 0x1, UPT ;  /* 0x000000010400788c */ /* 0x004fd2000bf05270 */
[----:B------:R-:W-:Y:S05]  /*24e0*/  BRA.U UP0, `(.L_x_41) ;  /* 0x0000000100447547 */ /* 0x000fea000b800000 */
[----:B------:R-:W2:Y:S01]  /*24f0*/  LDCU.128 UR12, c[0x0][0xb10] ;  /* 0x00016200ff0c77ac */ /* 0x000ea20008000c00 */
[----:B------:R-:W3:Y:S01]  /*2500*/  LDCU UR16, c[0x0][0xb0c] ;  /* 0x00016180ff1077ac */ /* 0x000ee20008000800 */
[----:B------:R-:W4:Y:S01]  /*2510*/  LDCU UR17, c[0x0][0xb20] ;  /* 0x00016400ff1177ac */ /* 0x000f220008000800 */
[----:B--2---:R-:W-:Y:S02]  /*2520*/  UIMAD.WIDE.U32 UR10, UR38, UR12, URZ ;  /* 0x0000000c260a72a5 */ /* 0x004fe4000f8e00ff */
[----:B------:R-:W-:Y:S02]  /*2530*/  UIMAD.WIDE.U32 UR8, UR37, UR15, URZ ;  /* 0x0000000f250872a5 */ /* 0x000fe4000f8e00ff */
[----:B---3--:R-:W-:Y:S02]  /*2540*/  UISETP.NE.AND UP2, UPT, UR16, 0x1, UPT ;  /* 0x000000011000788c */ /* 0x008fe4000bf45270 */
[----:B------:R-:W-:Y:S01]  /*2550*/  UISETP.NE.AND UP0, UPT, UR14, 0x1, UPT ;  /* 0x000000010e00788c */ /* 0x000fe2000bf05270 */
[----:B------:R-:W-:-:S02]  /*2560*/  UMOV UR6, UR11 ;  /* 0x0000000b00067c82 */ /* 0x000fc40008000000 */
[----:B------:R-:W-:Y:S01]  /*2570*/  UMOV UR4, UR9 ;  /* 0x0000000900047c82 */ /* 0x000fe20008000000 */
[----:B------:R-:W-:Y:S02]  /*2580*/  USHF.R.U32.HI UR6, URZ, UR13, UR6 ;  /* 0x0000000dff067299 */ /* 0x000fe40008011606 */
[----:B----4-:R-:W-:Y:S02]  /*2590*/  USHF.R.U32.HI UR4, URZ, UR17, UR4 ;  /* 0x00000011ff047299 */ /* 0x010fe40008011604 */
[----:B------:R-:W-:Y:S02]  /*25a0*/  USEL UR6, UR38, UR6, !UP2 ;  /* 0x0000000626067287 */ /* 0x000fe4000d000000 */
[----:B------:R-:W-:-:S04]  /*25b0*/  USEL UR4, UR37, UR4, !UP0 ;  /* 0x0000000425047287 */ /* 0x000fc8000c000000 */
[----:B------:R-:W-:Y:S02]  /*25c0*/  UIADD3 UR8, UPT, UPT, UR6, -UR4, URZ ;  /* 0x8000000406087290 */ /* 0x000fe4000fffe0ff */
[----:B------:R-:W-:Y:S02]  /*25d0*/  UIADD3 UR4, UPT, UPT, -UR6, UR4, URZ ;  /* 0x0000000406047290 */ /* 0x000fe4000fffe1ff */
[----:B------:R-:W-:Y:S02]  /*25e0*/  UIMAD UR37, UR8, UR14, UR37 ;  /* 0x0000000e082572a4 */ /* 0x000fe4000f8e0225 */
[----:B------:R-:W-:-:S12]  /*25f0*/  UIMAD UR38, UR4, UR16, UR38 ;  /* 0x00000010042672a4 */ /* 0x000fd8000f8e0226 */
.L_x_41:
[----:B------:R-:W-:Y:S01]  /*2600*/  VIADD R11, R11, 0x1 ;  /* 0x000000010b0b7836 */ /* 0x000fe20000000000 */
[----:B------:R-:W-:Y:S01]  /*2610*/  R2UR UR4, R160 ;  /* 0x00000000a00472ca */ /* 0x000fe200000e0000 */
[----:B------:R-:W-:Y:S01]  /*2620*/  UIADD3 UR20, UPT, UPT, UR37, UR59, URZ ;  /* 0x0000003b25147290 */ /* 0x000fe2000fffe0ff */
[----:B------:R-:W-:Y:S02]  /*2630*/  PLOP3.LUT P1, PT, PT, PT, PT, 0x80, 0x8 ;  /* 0x000000000008781c */ /* 0x000fe40003f2f070 */
[----:B------:R-:W-:-:S04]  /*2640*/  ISETP.NE.AND P0, PT, R11, 0x2, PT ;  /* 0x000000020b00780c */ /* 0x000fc80003f05270 */
[----:B------:R-:W-:Y:S02]  /*2650*/  SEL R3, RZ, 0x1, P0 ;  /* 0x00000001ff037807 */ /* 0x000fe40000000000 */
[----:B------:R-:W-:Y:S02]  /*2660*/  SEL R11, R11, RZ, P0 ;  /* 0x000000ff0b0b7207 */ /* 0x000fe40000000000 */
[----:B------:R-:W-:Y:S01]  /*2670*/  LOP3.LUT R10, R10, R3, RZ, 0x3c, !PT ;  /* 0x000000030a0a7212 */ /* 0x000fe200078e3cff */
[----:B------:R-:W-:Y:S01]  /*2680*/  UIADD3 UR16, UPT, UPT, UR38, UR4, URZ ;  /* 0x0000000426107290 */ /* 0x000fe2000fffe0ff */
[----:B------:R-:W-:Y:S11]  /*2690*/  BRA.U UP1, `(.L_x_42) ;  /* 0xfffffff101587547 */ /* 0x000ff6000b83ffff */
[----:B------:R-:W-:Y:S01]  /*26a0*/  UIADD3 UR7, UPT, UPT, UR7, 0x18, URZ ;  /* 0x0000001807077890 */ /* 0x000fe2000fffe0ff */
[----:B------:R-:W-:-:S03]  /*26b0*/  SHF.L.U32 R3, R12, 0x1f, RZ ;  /* 0x0000001f0c037819 */ /* 0x000fc600000006ff */
[----:B------:R-:W-:-:S09]  /*26c0*/  ULEA UR4, UR5, UR7, 0x3 ;  /* 0x0000000705047291 */ /* 0x000fd2000f8e18ff */
[----:B------:R-:W2:Y:S02]  /*26d0*/  SYNCS.PHASECHK.TRANS64.TRYWAIT P0, [UR4], R3 ;  /* 0x00000003ff0075a7 */ /* 0x000ea40008001104 */
[----:B--2---:R-:W-:Y:S05]  /*26e0*/  @!P0 BRA `(.L_x_43) ;  /* 0x0000009000288947 */ /* 0x004fea0003800000 */
.L_x_137:
[----:B------:R-:W-:-:S04]  /*26f0*/  UIADD3 UR4, UPT, UPT, UR5, 0x1, URZ ;  /* 0x0000000105047890 */ /* 0x000fc8000fffe0ff */
[----:B------:R-:W-:-:S04]  /*2700*/  UISETP.NE.AND UP0, UPT, UR4, 0x3, UPT ;  /* 0x000000030400788c */ /* 0x000fc8000bf05270 */
[----:B------:R-:W-:Y:S02]  /*2710*/  USEL UR6, URZ, 0x1, UP0 ;  /* 0x00000001ff067887 */ /* 0x000fe40008000000 */
[----:B------:R-:W-:-:S04]  /*2720*/  USEL UR4, UR4, URZ, UP0 ;  /* 0x000000ff04047287 */ /* 0x000fc80008000000 */
[----:B------:R-:W-:Y:S01]  /*2730*/  ULEA UR5, UR4, UR7, 0x3 ;  /* 0x0000000704057291 */ /* 0x000fe2000f8e18ff */
[----:B------:R-:W-:-:S04]  /*2740*/  LOP3.LUT R12, R12, UR6, RZ, 0x3c, !PT ;  /* 0x000000060c0c7c12 */ /* 0x000fc8000f8e3cff */
[----:B-1----:R-:W-:-:S04]  /*2750*/  SHF.L.U32 R3, R12, 0x1f, RZ ;  /* 0x0000001f0c037819 */ /* 0x002fc800000006ff */
[----:B------:R-:W1:Y:S02]  /*2760*/  SYNCS.PHASECHK.TRANS64.TRYWAIT P0, [UR5], R3 ;  /* 0x00000003ff0075a7 */ /* 0x000e640008001105 */
[----:B-1----:R-:W-:Y:S05]  /*2770*/  @!P0 BRA `(.L_x_44) ;  /* 0x00000090001c8947 */ /* 0x002fea0003800000 */
.L_x_139:
[----:B------:R-:W-:-:S04]  /*2780*/  UIADD3 UR4, UPT, UPT, UR4, 0x1, URZ ;  /* 0x0000000104047890 */ /* 0x000fc8000fffe0ff */
[----:B------:R-:W-:-:S04]  /*2790*/  UISETP.NE.AND UP0, UPT, UR4, 0x3, UPT ;  /* 0x000000030400788c */ /* 0x000fc8000bf05270 */
[----:B------:R-:W-:Y:S02]  /*27a0*/  USEL UR5, URZ, 0x1, UP0 ;  /* 0x00000001ff057887 */ /* 0x000fe40008000000 */
[----:B------:R-:W-:-:S04]  /*27b0*/  USEL UR4, UR4, URZ, UP0 ;  /* 0x000000ff04047287 */ /* 0x000fc80008000000 */
[----:B------:R-:W-:Y:S01]  /*27c0*/  ULEA UR4, UR4, UR7, 0x3 ;  /* 0x0000000704047291 */ /* 0x000fe2000f8e18ff */
[----:B-1----:R-:W-:-:S04]  /*27d0*/  LOP3.LUT R3, R12, UR5, RZ, 0x3c, !PT ;  /* 0x000000050c037c12 */ /* 0x002fc8000f8e3cff */
[----:B------:R-:W-:Y:S01]  /*27e0*/  SHF.L.U32 R3, R3, 0x1f, RZ ;  /* 0x0000001f03037819 */ /* 0x000fe200000006ff */
[----:B------:R-:W-:-:S07]  /*27f0*/  IMAD.U32 R0, RZ, RZ, UR4 ;  /* 0x00000004ff007e24 */ /* 0x000fce000f8e00ff */
.L_x_45:
[----:B-1----:R1:W2:Y:S02]  /*2800*/  SYNCS.PHASECHK.TRANS64.TRYWAIT P0, [R0+URZ], R3 ;  /* 0x00000003000075a7 */ /* 0x0022a400080011ff */
[----:B--2---:R-:W-:Y:S05]  /*2810*/  @!P0 NANOSLEEP.SYNCS 0x989680 ;  /* 0x009896800000895d */ /* 0x004fea0003900000 */
[----:B------:R-:W2:Y:S02]  /*2820*/  @!P0 SYNCS.PHASECHK.TRANS64 P0, [R0+URZ], R3 ;  /* 0x00000003000085a7 */ /* 0x000ea400080010ff */
[----:B--2---:R-:W-:Y:S05]  /*2830*/  @P0 EXIT ;  /* 0x000000000000094d */ /* 0x004fea0003800000 */
[----:B------:R-:W-:Y:S05]  /*2840*/  BRA `(.L_x_45) ;  /* 0xfffffffc00ec7947 */ /* 0x000fea000383ffff */
.L_x_22:
[----:B------:R-:W1:Y:S02]  /*2850*/  S2UR UR4, SR_CgaCtaId ;  /* 0x00000000000479c3 */ /* 0x000e640000008800 */
[----:B-1----:R-:W-:-:S04]  /*2860*/  UISETP.NE.AND UP0, UPT, UR4, URZ, UPT ;  /* 0x000000ff0400728c */ /* 0x002fc8000bf05270 */
[----:B------:R-:W-:-:S09]  /*2870*/  UISETP.NE.OR UP0, UPT, UR17, 0x1, UP0 ;  /* 0x000000011100788c */ /* 0x000fd20008705670 */
[----:B------:R-:W-:Y:S05]  /*2880*/  BRA.U UP0, `(.L_x_46) ;  /* 0x00000005004c7547 */ /* 0x000fea000b800000 */
[----:B------:R-:W1:Y:S01]  /*2890*/  S2UR UR5, SR_CgaCtaId ;  /* 0x00000000000579c3 */ /* 0x000e620000008800 */
[----:B------:R-:W-:Y:S01]  /*28a0*/  UMOV UR4, 0x400 ;  /* 0x0000040000047882 */ /* 0x000fe20000000000 */
[----:B------:R-:W-:Y:S01]  /*28b0*/  ISETP.GE.U32.AND P2, PT, R0, 0x2, PT ;  /* 0x000000020000780c */ /* 0x000fe20003f46070 */
[----:B------:R-:W-:Y:S01]  /*28c0*/  IMAD.MOV.U32 R12, RZ, RZ, 0x1 ;  /* 0x00000001ff0c7424 */ /* 0x000fe200078e00ff */
[----:B------:R-:W-:Y:S02]  /*28d0*/  CS2R R10, SRZ ;  /* 0x00000000000a7805 */ /* 0x000fe4000001ff00 */
[----:B------:R-:W-:Y:S01]  /*28e0*/  CS2R R8, SRZ ;  /* 0x0000000000087805 */ /* 0x000fe2000001ff00 */
[----:B-1----:R-:W-:-:S03]  /*28f0*/  ULEA UR6, UR5, UR4, 0x18 ;  /* 0x0000000405067291 */ /* 0x002fc6000f8ec0ff */
[----:B------:R-:W-:-:S09]  /*2900*/  UMOV UR5, URZ ;  /* 0x000000ff00057c82 */ /* 0x000fd20008000000 */
.L_x_50:
[----:B------:R-:W-:Y:S02]  /*2910*/  LEA R2, R8, UR6, 0x3 ;  /* 0x0000000608027c11 */ /* 0x000fe4000f8e18ff */
[----:B------:R-:W-:-:S03]  /*2920*/  SHF.L.U32 R5, R9, 0x1f, RZ ;  /* 0x0000001f09057819 */ /* 0x000fc600000006ff */
[----:B------:R-:W-:Y:S01]  /*2930*/  VIADD R4, R2, 0xd0 ;  /* 0x000000d002047836 */ /* 0x000fe20000000000 */
[----:B------:R-:W1:Y:S02]  /*2940*/  SYNCS.PHASECHK.TRANS64.TRYWAIT P0, [R2+URZ+0xc0], R5 ;  /* 0x0000c005020075a7 */ /* 0x000e6400080011ff */
[----:B-1----:R-:W-:Y:S05]  /*2950*/  @!P0 BRA `(.L_x_47) ;  /* 0x0000008c00bc8947 */ /* 0x002fea0003800000 */
.L_x_140:
[----:B------:R-:W-:Y:S01]  /*2960*/  ULEA UR4, UR5, UR6, 0x3 ;  /* 0x0000000605047291 */ /* 0x000fe2000f8e18ff */
[----:B------:R-:W-:Y:S02]  /*2970*/  PRMT R4, RZ, 0x654, R4 ;  /* 0x00000654ff047816 */ /* 0x000fe40000000004 */
[----:B-1----:R-:W-:Y:S01]  /*2980*/  SHF.L.U32 R5, R12, 0x1f, RZ ;  /* 0x0000001f0c057819 */ /* 0x002fe200000006ff */
[----:B------:R-:W-:Y:S01]  /*2990*/  UIADD3 UR7, UPT, UPT, UR4, 0x80, URZ ;  /* 0x0000008004077890 */ /* 0x000fe2000fffe0ff */
[----:B------:R1:W-:Y:S05]  /*29a0*/  SYNCS.ARRIVE.TRANS64.RED.A1T0 RZ, [R4+URZ], RZ ;  /* 0x000000ff04ff79a7 */ /* 0x0003ea00081004ff */
[----:B------:R-:W-:Y:S01]  /*29b0*/  IMAD.U32 R7, RZ, RZ, UR7 ;  /* 0x00000007ff077e24 */ /* 0x000fe2000f8e00ff */
[----:B------:R-:W2:Y:S04]  /*29c0*/  SYNCS.PHASECHK.TRANS64.TRYWAIT P0, [UR4+0x90], R5 ;  /* 0x00009005ff0075a7 */ /* 0x000ea80008001104 */
[----:B------:R-:W-:Y:S01]  /*29d0*/  PRMT R6, R0, 0x654, R7 ;  /* 0x0000065400067816 */ /* 0x000fe20000000007 */
[----:B-1----:R-:W-:Y:S01]  /*29e0*/  @!P2 IMAD.MOV.U32 R4, RZ, RZ, 0x10 ;  /* 0x00000010ff04a424 */ /* 0x002fe200078e00ff */
[----:B--2---:R-:W-:Y:S06]  /*29f0*/  @!P0 BRA `(.L_x_48) ;  /* 0x0000008c00a88947 */ /* 0x004fec0003800000 */
.L_x_142:
[----:B------:R-:W-:Y:S01]  /*2a00*/  ULEA UR8, UR5, UR6, 0x4 ;  /* 0x0000000605087291 */ /* 0x000fe2000f8e20ff */
[----:B------:R-:W-:Y:S01]  /*2a10*/  SEL R3, R6, R3, !P2 ;  /* 0x0000000306037207 */ /* 0x000fe20005000000 */
[----:B------:R-:W-:Y:S01]  /*2a20*/  UIADD3 UR9, UPT, UPT, UR4, 0x80, URZ ;  /* 0x0000008004097890 */ /* 0x000fe2000fffe0ff */
[----:B-1----:R-:W-:Y:S01]  /*2a30*/  LEA R2, R11, UR6, 0x3 ;  /* 0x000000060b027c11 */ /* 0x002fe2000f8e18ff */
[----:B------:R-:W-:Y:S01]  /*2a40*/  UIADD3 UR8, UPT, UPT, UR8, 0xf0, URZ ;  /* 0x000000f008087890 */ /* 0x000fe2000fffe0ff */
[----:B------:R-:W-:Y:S01]  /*2a50*/  SHF.L.U32 R5, R10, 0x1f, RZ ;  /* 0x0000001f0a057819 */ /* 0x000fe200000006ff */
[----:B------:R1:W-:Y:S01]  /*2a60*/  @!P2 SYNCS.ARRIVE.TRANS64.RED RZ, [R3+URZ], R4 ;  /* 0x0000000403ffa9a7 */ /* 0x0003e200080004ff */
[----:B------:R-:W-:Y:S01]  /*2a70*/  UIADD3 UR4, UPT, UPT, UR5, 0x1, URZ ;  /* 0x0000000105047890 */ /* 0x000fe2000fffe0ff */
[----:B------:R-:W-:-:S03]  /*2a80*/  VIADD R8, R8, 0x1 ;  /* 0x0000000108087836 */ /* 0x000fc60000000000 */
[----:B------:R-:W-:Y:S02]  /*2a90*/  UISETP.NE.AND UP0, UPT, UR4, 0x2, UPT ;  /* 0x000000020400788c */ /* 0x000fe4000bf05270 */
[----:B------:R-:W-:Y:S06]  /*2aa0*/  UGETNEXTWORKID.BROADCAST [UR8], [UR9] ;  /* 0x00000000080073ca */ /* 0x000fec0008000100 */
[----:B------:R-:W-:Y:S01]  /*2ab0*/  USEL UR7, URZ, 0x1, UP0 ;  /* 0x00000001ff077887 */ /* 0x000fe20008000000 */
[----:B------:R-:W-:Y:S01]  /*2ac0*/  ISETP.NE.AND P0, PT, R8, 0x2, PT ;  /* 0x000000020800780c */ /* 0x000fe20003f05270 */
[----:B------:R-:W-:Y:S01]  /*2ad0*/  USEL UR5, UR4, URZ, UP0 ;  /* 0x000000ff04057287 */ /* 0x000fe20008000000 */
[----:B------:R-:W2:Y:S03]  /*2ae0*/  SYNCS.PHASECHK.TRANS64.TRYWAIT P1, [R2+URZ+0x80], R5 ;  /* 0x00008005020075a7 */ /* 0x000ea600080211ff */
[----:B------:R-:W-:Y:S01]  /*2af0*/  LOP3.LUT R12, R12, UR7, RZ, 0x3c, !PT ;  /* 0x000000070c0c7c12 */ /* 0x000fe2000f8e3cff */
[----:B-12---:R-:W-:Y:S07]  /*2b00*/  @!P1 BRA `(.L_x_49) ;  /* 0x0000008c007c9947 */ /* 0x006fee0003800000 */
.L_x_143:
[C---:B------:R-:W-:Y:S01]  /*2b10*/  LEA R4, R11.reuse, UR6, 0x4 ;  /* 0x000000060b047c11 */ /* 0x040fe2000f8e20ff */
[----:B-1----:R-:W-:Y:S01]  /*2b20*/  VIADD R2, R2, 0x90 ;  /* 0x0000009002027836 */ /* 0x002fe20000000000 */
[----:B------:R-:W-:Y:S01]  /*2b30*/  SEL R8, R8, RZ, P0 ;  /* 0x000000ff08087207 */ /* 0x000fe20000000000 */
[----:B------:R-:W-:-:S03]  /*2b40*/  VIADD R11, R11, 0x1 ;  /* 0x000000010b0b7836 */ /* 0x000fc60000000000 */
[----:B------:R-:W1:Y:S01]  /*2b50*/  LDS.128 R4, [R4+0xf0] ;  /* 0x0000f00004047984 */ /* 0x000e620000000c00 */
[----:B------:R-:W-:Y:S02]  /*2b60*/  PRMT R2, RZ, 0x654, R2 ;  /* 0x00000654ff027816 */ /* 0x000fe40000000002 */
[C---:B------:R-:W-:Y:S01]  /*2b70*/  ISETP.NE.AND P1, PT, R11.reuse, 0x2, PT ;  /* 0x000000020b00780c */ /* 0x040fe20003f25270 */
[----:B------:R-:W-:Y:S01]  /*2b80*/  @!PT LDS RZ, [RZ] ;  /* 0x00000000fffff984 */ /* 0x000fe20000000800 */
[----:B------:R-:W-:Y:S01]  /*2b90*/  @!PT LDS RZ, [RZ] ;  /* 0x00000000fffff984 */ /* 0x000fe20000000800 */
[----:B------:R-:W-:Y:S01]  /*2ba0*/  @!PT LDS RZ, [RZ] ;  /* 0x00000000fffff984 */ /* 0x000fe20000000800 */
[----:B------:R-:W-:Y:S01]  /*2bb0*/  @!PT LDS RZ, [RZ] ;  /* 0x00000000fffff984 */ /* 0x000fe20000000800 */
[----:B------:R2:W-:Y:S06]  /*2bc0*/  MEMBAR.ALL.CTA ;  /* 0x0000000000007992 */ /* 0x0005ec0000008000 */
[----:B--2---:R-:W2:Y:S01]  /*2bd0*/  FENCE.VIEW.ASYNC.S ;  /* 0x00000000000073c6 */ /* 0x004ea20000000000 */
[----:B------:R-:W-:Y:S01]  /*2be0*/  SEL R11, R11, RZ, P1 ;  /* 0x000000ff0b0b7207 */ /* 0x000fe20000800000 */
[----:B--2---:R2:W-:Y:S01]  /*2bf0*/  SYNCS.ARRIVE.TRANS64.RED.A1T0 RZ, [R2+URZ], RZ ;  /* 0x000000ff02ff79a7 */ /* 0x0045e200081004ff */
[----:B-1----:R-:W-:-:S02]  /*2c00*/  LOP3.LUT P3, RZ, R6, 0x1, RZ, 0xc0, !PT ;  /* 0x0000000106ff7812 */ /* 0x002fc4000786c0ff */
[----:B------:R-:W-:-:S04]  /*2c10*/  SEL R5, RZ, 0x1, P1 ;  /* 0x00000001ff057807 */ /* 0x000fc80000800000 */
[----:B------:R-:W-:Y:S02]  /*2c20*/  LOP3.LUT R10, R10, R5, RZ, 0x3c, !PT ;  /* 0x000000050a0a7212 */ /* 0x000fe400078e3cff */
[----:B--2---:R-:W-:-:S04]  /*2c30*/  SEL R2, RZ, 0x1, P0 ;  /* 0x00000001ff027807 */ /* 0x004fc80000000000 */
[----:B------:R-:W-:Y:S01]  /*2c40*/  LOP3.LUT R9, R9, R2, RZ, 0x3c, !PT ;  /* 0x0000000209097212 */ /* 0x000fe200078e3cff */
[----:B------:R-:W-:Y:S06]  /*2c50*/  @P3 BRA `(.L_x_50) ;  /* 0xfffffffc002c3947 */ /* 0x000fec000383ffff */
[----:B------:R-:W-:Y:S01]  /*2c60*/  ULEA UR4, UR5, UR6, 0x3 ;  /* 0x0000000605047291 */ /* 0x000fe2000f8e18ff */
[----:B------:R-:W-:-:S08]  /*2c70*/  SHF.L.U32 R3, R12, 0x1f, RZ ;  /* 0x0000001f0c037819 */ /* 0x000fd000000006ff */
[----:B------:R-:W1:Y:S02]  /*2c80*/  SYNCS.PHASECHK.TRANS64 P0, [UR4+0x90], R3 ;  /* 0x00009003ff0075a7 */ /* 0x000e640008001004 */
[----:B-1----:R-:W-:Y:S05]  /*2c90*/  @P0 BRA `(.L_x_51) ;  /* 0x0000000000080947 */ /* 0x002fea0003800000 */
[----:B------:R-:W1:Y:S02]  /*2ca0*/  SYNCS.PHASECHK.TRANS64.TRYWAIT P0, [UR4+0x90], R3 ;  /* 0x00009003ff0075a7 */ /* 0x000e640008001104 */
[----:B-1----:R-:W-:Y:S05]  /*2cb0*/  @!P0 BRA `(.L_x_52) ;  /* 0x0000008c00248947 */ /* 0x002fea0003800000 */
.L_x_51:
[----:B------:R-:W-:-:S04]  /*2cc0*/  UIADD3 UR7, UPT, UPT, UR5, 0x1, URZ ;  /* 0x0000000105077890 */ /* 0x000fc8000fffe0ff */
[----:B------:R-:W-:-:S04]  /*2cd0*/  UISETP.NE.AND UP0, UPT, UR7, 0x2, UPT ;  /* 0x000000020700788c */ /* 0x000fc8000bf05270 */
[----:B------:R-:W-:Y:S02]  /*2ce0*/  USEL UR8, URZ, 0x1, UP0 ;  /* 0x00000001ff087887 */ /* 0x000fe40008000000 */
[----:B------:R-:W-:-:S04]  /*2cf0*/  USEL UR7, UR7, URZ, UP0 ;  /* 0x000000ff07077287 */ /* 0x000fc80008000000 */
[----:B------:R-:W-:Y:S01]  /*2d00*/  ULEA UR7, UR7, UR6, 0x3 ;  /* 0x0000000607077291 */ /* 0x000fe2000f8e18ff */
[----:B-1----:R-:W-:-:S04]  /*2d10*/  LOP3.LUT R3, R12, UR8, RZ, 0x3c, !PT ;  /* 0x000000080c037c12 */ /* 0x002fc8000f8e3cff */
[----:B------:R-:W-:-:S04]  /*2d20*/  SHF.L.U32 R0, R3, 0x1f, RZ ;  /* 0x0000001f03007819 */ /* 0x000fc800000006ff */
[----:B------:R-:W1:Y:S02]  /*2d30*/  SYNCS.PHASECHK.TRANS64 P0, [UR7+0x90], R0 ;  /* 0x00009000ff0075a7 */ /* 0x000e640008001007 */
[----:B-1----:R-:W-:Y:S05]  /*2d40*/  @P0 EXIT ;  /* 0x000000000000094d */ /* 0x002fea0003800000 */
[----:B------:R-:W-:Y:S02]  /*2d50*/  SHF.L.U32 R3, R3, 0x1f, RZ ;  /* 0x0000001f03037819 */ /* 0x000fe400000006ff */
[----:B------:R-:W-:-:S07]  /*2d60*/  MOV R0, UR7 ;  /* 0x0000000700007c02 */ /* 0x000fce0008000f00 */
.L_x_53:
[----:B-1----:R1:W2:Y:S02]  /*2d70*/  SYNCS.PHASECHK.TRANS64.TRYWAIT P0, [R0+URZ+0x90], R3 ;  /* 0x00009003000075a7 */ /* 0x0022a400080011ff */
[----:B--2---:R-:W-:Y:S05]  /*2d80*/  @!P0 NANOSLEEP.SYNCS 0x989680 ;  /* 0x009896800000895d */ /* 0x004fea0003900000 */
[----:B------:R-:W2:Y:S02]  /*2d90*/  @!P0 SYNCS.PHASECHK.TRANS64 P0, [R0+URZ+0x90], R3 ;  /* 0x00009003000085a7 */ /* 0x000ea400080010ff */
[----:B--2---:R-:W-:Y:S05]  /*2da0*/  @P0 EXIT ;  /* 0x000000000000094d */ /* 0x004fea0003800000 */
[----:B------:R-:W-:Y:S05]  /*2db0*/  BRA `(.L_x_53) ;  /* 0xfffffffc00ec7947 */ /* 0x000fea000383ffff */
.L_x_46:
[----:B------:R-:W-:Y:S05]  /*2dc0*/  BRA.U UP4, `(.L_x_54) ;  /* 0x0000000d04787547 */ /* 0x000fea000b800000 */
[----:B------:R-:W1:Y:S01]  /*2dd0*/  S2UR UR7, SR_CgaCtaId ;  /* 0x00000000000779c3 */ /* 0x000e620000008800 */
[----:B------:R-:W-:Y:S01]  /*2de0*/  UMOV UR4, 0x40 ;  /* 0x0000004000047882 */ /* 0x000fe20000000000 */
[----:B------:R-:W-:Y:S01]  /*2df0*/  NOP ;  /* 0x0000000000007918 */ /* 0x000fe20000000000 */
[----:B------:R-:W-:Y:S01]  /*2e00*/  UMOV UR6, 0x400 ;  /* 0x0000040000067882 */ /* 0x000fe20000000000 */
[----:B-1----:R-:W-:Y:S02]  /*2e10*/  ULEA UR5, UR7, UR4, 0x18 ;  /* 0x0000000407057291 */ /* 0x002fe4000f8ec0ff */
[----:B------:R-:W-:-:S07]  /*2e20*/  ULEA UR6, UR7, UR6, 0x18 ;  /* 0x0000000607067291 */ /* 0x000fce000f8ec0ff */
[----:B------:R-:W1:Y:S02]  /*2e30*/  LDS.U8 R0, [UR5+0x1c] ;  /* 0x00001c05ff007984 */ /* 0x000e640008000000 */
[----:B-1----:R-:W-:-:S13]  /*2e40*/  ISETP.NE.AND P0, PT, R0, RZ, PT ;  /* 0x000000ff0000720c */ /* 0x002fda0003f05270 */
[----:B------:R-:W-:Y:S05]  /*2e50*/  @P0 BRA `(.L_x_55) ;  /* 0x0000000000580947 */ /* 0x000fea0003800000 */
[----:B------:R-:W-:-:S13]  /*2e60*/  ELECT P0, URZ, PT ;  /* 0x0000000000ff782f */ /* 0x000fda0003800000 */
[----:B------:R-:W-:Y:S05]  /*2e70*/  @!P0 BRA `(.L_x_56) ;  /* 0x0000000000608947 */ /* 0x000fea0003800000 */
[----:B------:R-:W-:Y:S01]  /*2e80*/  UMOV UR4, 0x10 ;  /* 0x0000001000047882 */ /* 0x000fe20000000000 */
[----:B------:R-:W-:Y:S01]  /*2e90*/  HFMA2 R0, -RZ, RZ, 0, 5.9604644775390625e-08 ;  /* 0x00000001ff007431 */ /* 0x000fe200000001ff */
[----:B------:R-:W-:-:S03]  /*2ea0*/  MOV R3, 0xffff ;  /* 0x0000ffff00037802 */ /* 0x000fc60000000f00 */
[----:B------:R-:W-:Y:S04]  /*2eb0*/  DEPBAR.LE SB1, 0x36 ;  /* 0x00009d800000791a */ /* 0x000fe80000000000 */
[----:B------:R-:W1:Y:S02]  /*2ec0*/  UTCATOMSWS.FIND_AND_SET.ALIGN UP0, UR4, UR4 ;  /* 0x00000004000475e3 */ /* 0x000e640008000800 */
[----:B-1----:R-:W-:Y:S01]  /*2ed0*/  MOV R4, UR4 ;  /* 0x0000000400047c02 */ /* 0x002fe20008000f00 */
[----:B------:R-:W-:Y:S06]  /*2ee0*/  BRA.U UP0, `(.L_x_57) ;  /* 0x0000000100187547 */ /* 0x000fec000b800000 */
.L_x_58:
[----:B------:R-:W-:Y:S05]  /*2ef0*/  NANOSLEEP 0x64 ;  /* 0x000000640000795d */ /* 0x000fea0003800000 */
[----:B------:R-:W-:-:S05]  /*2f00*/  UMOV UR4, 0x10 ;  /* 0x0000001000047882 */ /* 0x000fca0000000000 */
[----:B------:R-:W-:Y:S04]  /*2f10*/  DEPBAR.LE SB1, 0x36 ;  /* 0x00009d800000791a */ /* 0x000fe80000000000 */
[----:B------:R-:W1:Y:S02]  /*2f20*/  UTCATOMSWS.FIND_AND_SET.ALIGN UP0, UR4, UR4 ;  /* 0x00000004000475e3 */ /* 0x000e640008000800 */
[----:B-1----:R-:W-:Y:S01]  /*2f30*/  MOV R4, UR4 ;  /* 0x0000000400047c02 */ /* 0x002fe20008000f00 */
[----:B------:R-:W-:Y:S05]  /*2f40*/  BRA.U !UP0, `(.L_x_58) ;  /* 0xfffffffd08e87547 */ /* 0x000fea000b83ffff */
.L_x_57:
[-C--:B------:R-:W-:Y:S02]  /*2f50*/  SHF.L.U32 R3, R3, R4.reuse, RZ ;  /* 0x0000000403037219 */ /* 0x080fe400000006ff */
[----:B------:R-:W-:Y:S01]  /*2f60*/  SHF.L.U32 R0, R0, R4, RZ ;  /* 0x0000000400007219 */ /* 0x000fe200000006ff */
[----:B------:R-:W-:Y:S02]  /*2f70*/  IMAD.SHL.U32 R4, R4, 0x20, RZ ;  /* 0x0000002004047824 */ /* 0x000fe400078e00ff */
[----:B------:R1:W-:Y:S04]  /*2f80*/  ATOMS.OR RZ, [UR5+0x14], R3 ;  /* 0x00001403ffff798c */ /* 0x0003e8000b000005 */
[----:B------:R1:W-:Y:S04]  /*2f90*/  ATOMS.OR RZ, [UR5+0x18], R0 ;  /* 0x00001800ffff798c */ /* 0x0003e8000b000005 */
[----:B------:R1:W-:Y:S01]  /*2fa0*/  STS [UR6+0x110], R4 ;  /* 0x00011004ff007988 */ /* 0x0003e20008000806 */
[----:B------:R-:W-:Y:S05]  /*2fb0*/  BRA `(.L_x_56) ;  /* 0x0000000000107947 */ /* 0x000fea0003800000 */
.L_x_55:
[----:B------:R-:W-:Y:S02]  /*2fc0*/  MOV R0, 0xffffffff ;  /* 0xffffffff00007802 */ /* 0x000fe40000000f00 */
[----:B------:R-:W-:-:S03]  /*2fd0*/  MOV R4, 0x3000 ;  /* 0x0000300000047802 */ /* 0x000fc60000000f00 */
[----:B------:R1:W-:Y:S04]  /*2fe0*/  STS [UR6+0x110], R0 ;  /* 0x00011000ff007988 */ /* 0x0003e80008000806 */
[----:B-1---5:R-:W-:Y:S05]  /*2ff0*/  CALL.REL.NOINC `($__internal_1_$__cuda_sm10x_tcgen05_guardrail_trap_phase_invalid_during_alloc) ;  /* 0x0000009000387944 */ /* 0x022fea0003c00000 */
.L_x_56:
[----:B------:R-:W-:Y:S05]  /*3000*/  WARPSYNC.ALL ;  /* 0x0000000000007948 */ /* 0x000fea0003800000 */
[----:B------:R-:W2:Y:S01]  /*3010*/  S2UR UR4, SR_CgaCtaId ;  /* 0x00000000000479c3 */ /* 0x000ea20000008800 */
[----:B------:R-:W-:Y:S01]  /*3020*/  UMOV UR26, 0x400 ;  /* 0x00000400001a7882 */ /* 0x000fe20000000000 */
[----:B------:R-:W-:-:S06]  /*3030*/  NOP ;  /* 0x0000000000007918 */ /* 0x000fcc0000000000 */
[----:B------:R-:W-:Y:S06]  /*3040*/  BAR.ARV 0x6, 0xa0 ;  /* 0x0182800000007b1d */ /* 0x000fec0000002000 */
[----:B------:R-:W3:Y:S01]  /*3050*/  LDCU UR5, c[0x0][0x38c] ;  /* 0x00007180ff0577ac */ /* 0x000ee20008000800 */
[----:B------:R-:W-:Y:S01]  /*3060*/  LOP3.LUT R2, R2, 0xffff, RZ, 0xc0, !PT ;  /* 0x0000ffff02027812 */ /* 0x000fe200078ec0ff */
[----:B------:R-:W-:Y:S01]  /*3070*/  IMAD.MOV.U32 R11, RZ, RZ, 0x1 ;  /* 0x00000001ff0b7424 */ /* 0x000fe200078e00ff */
[----:B------:R-:W-:Y:S01]  /*3080*/  CS2R R8, SRZ ;  /* 0x0000000000087805 */ /* 0x000fe2000001ff00 */
[----:B------:R-:W4:Y:S01]  /*3090*/  LDCU UR7, c[0x0][0x38c] ;  /* 0x00007180ff0777ac */ /* 0x000f220008000800 */
[----:B------:R-:W-:Y:S01]  /*30a0*/  R2UR UR27, R2 ;  /* 0x00000000021b72ca */ /* 0x000fe200000e0000 */
[----:B------:R-:W-:Y:S01]  /*30b0*/  IMAD.MOV.U32 R10, RZ, RZ, RZ ;  /* 0x000000ffff0a7224 */ /* 0x000fe200078e00ff */
[----:B------:R-:W-:Y:S01]  /*30c0*/  UMOV UR31, URZ ;  /* 0x000000ff001f7c82 */ /* 0x000fe20008000000 */
[----:B------:R-:W-:Y:S01]  /*30d0*/  UMOV UR22, URZ ;  /* 0x000000ff00167c82 */ /* 0x000fe20008000000 */
[----:B--2---:R-:W-:Y:S01]  /*30e0*/  ULEA UR26, UR4, UR26, 0x18 ;  /* 0x0000001a041a7291 */ /* 0x004fe2000f8ec0ff */
[----:B------:R-:W-:Y:S01]  /*30f0*/  UMOV UR38, 0x0 ;  /* 0x0000000000267882 */ /* 0x000fe20000000000 */
[----:B------:R-:W-:-:S02]  /*3100*/  UMOV UR39, 0x8400010 ;  /* 0x0840001000277882 */ /* 0x000fc40000000000 */
[----:B------:R-:W-:Y:S02]  /*3110*/  UIADD3 UR4, UPT, UPT, UR26, 0xc400, URZ ;  /* 0x0000c4001a047890 */ /* 0x000fe4000fffe0ff */
[----:B------:R-:W-:Y:S02]  /*3120*/  UIADD3 UR6, UPT, UPT, UR26, 0x18400, URZ ;  /* 0x000184001a067890 */ /* 0x000fe4000fffe0ff */
[----:B---3--:R-:W-:Y:S01]  /*3130*/  UIADD3 UR5, UPT, UPT, UR5, 0x7f, URZ ;  /* 0x0000007f05057890 */ /* 0x008fe2000fffe0ff */
[----:B-1----:R-:W1:Y:S01]  /*3140*/  LDS R0, [UR26+0x110] ;  /* 0x0001101aff007984 */ /* 0x002e620008000800 */
[----:B------:R-:W-:Y:S01]  /*3150*/  UMOV UR36, 0x0 ;  /* 0x0000000000247882 */ /* 0x000fe20000000000 */
[----:B------:R-:W-:Y:S01]  /*3160*/  UMOV UR37, 0x8400010 ;  /* 0x0840001000257882 */ /* 0x000fe20000000000 */
[----:B------:R-:W-:Y:S02]  /*3170*/  USHF.R.S32.HI UR40, URZ, 0x1f, UR5 ;  /* 0x0000001fff287899 */ /* 0x000fe40008011405 */
[----:B----4-:R-:W-:-:S02]  /*3180*/  UISETP.GE.AND UP4, UPT, UR7, 0x1, UPT ;  /* 0x000000010700788c */ /* 0x010fc4000bf86270 */
[----:B------:R-:W-:Y:S02]  /*3190*/  ULEA.HI UR40, UR40, UR5, URZ, 0x7 ;  /* 0x0000000528287291 */ /* 0x000fe4000f8f38ff */
[----:B------:R-:W-:Y:S02]  /*31a0*/  USHF.R.U32.HI UR5, URZ, 0x4, UR4 ;  /* 0x00000004ff057899 */ /* 0x000fe40008011604 */
[----:B------:R-:W-:Y:S02]  /*31b0*/  USHF.R.S32.HI UR40, URZ, 0x7, UR40 ;  /* 0x00000007ff287899 */ /* 0x000fe40008011428 */
[----:B------:R-:W-:Y:S02]  /*31c0*/  USHF.R.U32.HI UR4, URZ, 0x4, UR6 ;  /* 0x00000004ff047899 */ /* 0x000fe40008011606 */
[----:B------:R-:W-:Y:S02]  /*31d0*/  UISETP.LT.AND UP0, UPT, UR40, 0x1, UPT ;  /* 0x000000012800788c */ /* 0x000fe4000bf01270 */
[----:B------:R-:W-:-:S02]  /*31e0*/  ULOP3.LUT UR5, UR5, 0x3fff, URZ, 0xc0, !UPT ;  /* 0x00003fff05057892 */ /* 0x000fc4000f8ec0ff */
[----:B------:R-:W-:Y:S02]  /*31f0*/  ULOP3.LUT UR4, UR4, 0x3fff, URZ, 0xc0, !UPT ;  /* 0x00003fff04047892 */ /* 0x000fe4000f8ec0ff */
[----:B------:R-:W-:Y:S02]  /*3200*/  USEL UR41, UR40, 0x1, !UP0 ;  /* 0x0000000128297887 */ /* 0x000fe4000c000000 */
[----:B------:R-:W-:Y:S02]  /*3210*/  ULOP3.LUT UR28, UR5, 0x10000, URZ, 0xfc, !UPT ;  /* 0x00010000051c7892 */ /* 0x000fe4000f8efcff */
[----:B------:R-:W-:Y:S02]  /*3220*/  ULOP3.LUT UR29, UR4, 0x10000, URZ, 0xfc, !UPT ;  /* 0x00010000041d7892 */ /* 0x000fe4000f8efcff */
[----:B------:R-:W-:Y:S01]  /*3230*/  UIADD3 UR41, UPT, UPT, -UR41, URZ, URZ ;  /* 0x000000ff29297290 */ /* 0x000fe2000fffe1ff */
[----:B------:R-:W-:Y:S01]  /*3240*/  UMOV UR34, 0x0 ;  /* 0x0000000000227882 */ /* 0x000fe20000000000 */
[----:B------:R-:W-:Y:S01]  /*3250*/  UMOV UR35, 0x8400010 ;  /* 0x0840001000237882 */ /* 0x000fe20000000000 */
[----:B------:R-:W-:Y:S01]  /*3260*/  UMOV UR32, 0x0 ;  /* 0x0000000000207882 */ /* 0x000fe20000000000 */
[----:B------:R-:W-:Y:S01]  /*3270*/  UMOV UR33, 0x8400010 ;  /* 0x0840001000217882 */ /* 0x000fe20000000000 */
[----:B-1----:R-:W-:-:S15]  /*3280*/  R2UR UR42, R0 ;  /* 0x00000000002a72ca */ /* 0x002fde00000e0000 */
.L_x_65:
[----:B------:R-:W-:Y:S02]  /*3290*/  LEA R0, R10, UR26, 0x3 ;  /* 0x0000001a0a007c11 */ /* 0x000fe4000f8e18ff */
[----:B------:R-:W-:Y:S02]  /*32a0*/  SHF.L.U32 R5, R9, 0x1f, RZ ;  /* 0x0000001f09057819 */ /* 0x000fe400000006ff */
[----:B------:R-:W-:Y:S01]  /*32b0*/  PLOP3.LUT P0, PT, PT, PT, UP4, 0x80, 0x8 ;  /* 0x000000000008781c */ /* 0x000fe20003f0f048 */
[----:B------:R-:W-:Y:S01]  /*32c0*/  VIADD R3, R0, 0x90 ;  /* 0x0000009000037836 */ /* 0x000fe20000000000 */
[----:B-1----:R-:W1:Y:S02]  /*32d0*/  SYNCS.PHASECHK.TRANS64.TRYWAIT P1, [R0+URZ+0x80], R5 ;  /* 0x00008005000075a7 */ /* 0x002e6400080211ff */
[----:B-1-3--:R-:W-:Y:S09]  /*32e0*/  @!P1 BRA `(.L_x_59) ;  /* 0x0000008400b09947 */ /* 0x00aff20003800000 */
.L_x_145:
[----:B------:R-:W-:Y:S01]  /*32f0*/  LEA R4, R10, UR26, 0x4 ;  /* 0x0000001a0a047c11 */ /* 0x000fe2000f8e20ff */
[----:B------:R-:W-:Y:S01]  /*3300*/  @UP4 ULEA UR4, UR22, UR26, 0x3 ;  /* 0x0000001a16044291 */ /* 0x000fe2000f8e18ff */
[----:B------:R-:W-:Y:S01]  /*3310*/  PLOP3.LUT P2, PT, PT, PT, PT, 0x80, 0x8 ;  /* 0x000000000008781c */ /* 0x000fe20003f4f070 */
[----:B------:R-:W-:Y:S01]  /*3320*/  ULEA UR30, UR31, UR26, 0x3 ;  /* 0x0000001a1f1e7291 */ /* 0x000fe2000f8e18ff */
[----:B------:R-:W-:Y:S01]  /*3330*/  PRMT R3, RZ, 0x654, R3 ;  /* 0x00000654ff037816 */ /* 0x000fe20000000003 */
[----:B------:R-:W-:Y:S01]  /*3340*/  ULEA UR11, UR31, UR42, 0x8 ;  /* 0x0000002a1f0b7291 */ /* 0x000fe2000f8e40ff */
[----:B-1----:R-:W1:Y:S01]  /*3350*/  LDS.128 R4, [R4+0xf0] ;  /* 0x0000f00004047984 */ /* 0x002e620000000c00 */
[----:B------:R-:W-:Y:S02]  /*3360*/  @P0 SHF.L.U32 R2, R8, 0x1f, RZ ;  /* 0x0000001f08020819 */ /* 0x000fe400000006ff */
[----:B------:R-:W-:Y:S01]  /*3370*/  SHF.L.U32 R0, R11, 0x1f, RZ ;  /* 0x0000001f0b007819 */ /* 0x000fe200000006ff */
[----:B------:R-:W-:Y:S01]  /*3380*/  @!PT LDS RZ, [RZ] ;  /* 0x00000000fffff984 */ /* 0x000fe20000000800 */
[----:B------:R-:W-:Y:S01]  /*3390*/  @!PT LDS RZ, [RZ] ;  /* 0x00000000fffff984 */ /* 0x000fe20000000800 */
[----:B------:R-:W-:Y:S01]  /*33a0*/  @!PT LDS RZ, [RZ] ;  /* 0x00000000fffff984 */ /* 0x000fe20000000800 */
[----:B------:R-:W-:Y:S01]  /*33b0*/  @!PT LDS RZ, [RZ] ;  /* 0x00000000fffff984 */ /* 0x000fe20000000800 */
[----:B------:R2:W-:Y:S06]  /*33c0*/  MEMBAR.ALL.CTA ;  /* 0x0000000000007992 */ /* 0x0005ec0000008000 */
[----:B--2---:R-:W2:Y:S02]  /*33d0*/  FENCE.VIEW.ASYNC.S ;  /* 0x00000000000073c6 */ /* 0x004ea40000000000 */
[----:B--2---:R2:W-:Y:S01]  /*33e0*/  SYNCS.ARRIVE.TRANS64.RED.A1T0 RZ, [R3+URZ], RZ ;  /* 0x000000ff03ff79a7 */ /* 0x0045e200081004ff */
[----:B------:R2:W3:Y:S01]  /*33f0*/  @P0 SYNCS.PHASECHK.TRANS64.TRYWAIT P2, [UR4], R2 ;  /* 0x00000002ff0005a7 */ /* 0x0004e20008041104 */
[----:B-1----:R-:W-:Y:S01]  /*3400*/  LOP3.LUT P1, RZ, R6, 0x1, RZ, 0xc0, !PT ;  /* 0x0000000106ff7812 */ /* 0x002fe2000782c0ff */
[----:B------:R-:W1:Y:S02]  /*3410*/  SYNCS.PHASECHK.TRANS64.TRYWAIT P0, [UR30+0xb0], R0 ;  /* 0x0000b000ff0075a7 */ /* 0x000e64000800111e */
[----:B-123--:R-:W-:Y:S10]  /*3420*/  @!P0 BRA `(.L_x_60) ;  /* 0x0000008400748947 */ /* 0x00eff40003800000 */
.L_x_147:
[----:B------:R-:W-:Y:S01]  /*3430*/  IADD3 R10, PT, PT, R10, 0x1, RZ ;  /* 0x000000010a0a7810 */ /* 0x000fe20007ffe0ff */
[----:B------:R-:W-:Y:S06]  /*3440*/  BRA.U !UP4, `(.L_x_61) ;  /* 0x000000010cc07547 */ /* 0x000fec000b800000 */
[----:B------:R-:W-:Y:S01]  /*3450*/  UPLOP3.LUT UP2, UPT, UPT, UPT, UPT, 0x40, 0x4 ;  /* 0x000000000004789c */ /* 0x000fe20003f4e870 */
[----:B------:R-:W-:Y:S01]  /*3460*/  UMOV UR24, UR41 ;  /* 0x0000002900187c82 */ /* 0x000fe20008000000 */
[----:B------:R-:W-:Y:S01]  /*3470*/  UMOV UR23, UR40 ;  /* 0x0000002800177c82 */ /* 0x000fe20008000000 */
[----:B------:R-:W-:-:S08]  /*3480*/  UMOV UR10, UR22 ;  /* 0x00000016000a7c82 */ /* 0x000fd00008000000 */
.L_x_64:
[----:B------:R-:W-:Y:S02]  /*3490*/  UIADD3 UR24, UPT, UPT, UR24, 0x1, URZ ;  /* 0x0000000118187890 */ /* 0x000fe4000fffe0ff */
[----:B--2---:R-:W-:Y:S02]  /*34a0*/  ULEA UR5, UR10, UR26, 0x3 ;  /* 0x0000001a0a057291 */ /* 0x004fe4000f8e18ff */
[----:B------:R-:W-:Y:S01]  /*34b0*/  UISETP.NE.AND UP3, UPT, UR24, URZ, UPT ;  /* 0x000000ff1800728c */ /* 0x000fe2000bf65270 */
[----:B---3--:R-:W-:Y:S10]  /*34c0*/  @P2 BRA `(.L_x_62) ;  /* 0x00000000000c2947 */ /* 0x008ff40003800000 */
[----:B-1----:R-:W-:Y:S04]  /*34d0*/  SHF.L.U32 R3, R8, 0x1f, RZ ;  /* 0x0000001f08037819 */ /* 0x002fe800000006ff */
[----:B------:R-:W1:Y:S02]  /*34e0*/  SYNCS.PHASECHK.TRANS64.TRYWAIT P0, [UR5], R3 ;  /* 0x00000003ff0075a7 */ /* 0x000e640008001105 */
[----:B-1----:R-:W-:Y:S05]  /*34f0*/  @!P0 BRA `(.L_x_63) ;  /* 0x0000008400588947 */ /* 0x002fea0003800000 */
.L_x_62:
[----:B------:R-:W-:Y:S01]  /*3500*/  UISETP.NE.AND UP0, UPT, UR23, 0x1, UPT ;  /* 0x000000011700788c */ /* 0x000fe2000bf05270 */
[----:B------:R-:W-:Y:S01]  /*3510*/  PLOP3.LUT P2, PT, PT, PT, PT, 0x80, 0x8 ;  /* 0x000000000008781c */ /* 0x000fe20003f4f070 */
[----:B------:R-:W-:Y:S02]  /*3520*/  UIADD3 UR4, UPT, UPT, UR10, 0x1, URZ ;  /* 0x000000010a047890 */ /* 0x000fe4000fffe0ff */
[----:B------:R-:W-:Y:S02]  /*3530*/  UIADD3 UR25, UPT, UPT, UR5, 0x18, URZ ;  /* 0x0000001805197890 */ /* 0x000fe4000fffe0ff */
[----:B------:R-:W-:Y:S01]  /*3540*/  UISETP.NE.AND UP1, UPT, UR4, 0x3, UPT ;  /* 0x000000030400788c */ /* 0x000fe2000bf25270 */
[----:B------:R-:W-:Y:S01]  /*3550*/  PLOP3.LUT P0, PT, PT, PT, UP0, 0x80, 0x8 ;  /* 0x000000000008781c */ /* 0x000fe20003f0f008 */
[----:B------:R-:W-:Y:S02]  /*3560*/  UIADD3 UR23, UPT, UPT, UR23, -0x1, URZ ;  /* 0xffffffff17177890 */ /* 0x000fe4000fffe0ff */
[----:B------:R-:W-:Y:S02]  /*3570*/  USEL UR6, URZ, 0x1, UP1 ;  /* 0x00000001ff067887 */ /* 0x000fe40008800000 */
[----:B------:R-:W-:Y:S01]  /*3580*/  USEL UR22, UR4, URZ, UP1 ;  /* 0x000000ff04167287 */ /* 0x000fe20008800000 */
[----:B------:R-:W-:Y:S01]  /*3590*/  UMOV UR7, 0x40004040 ;  /* 0x4000404000077882 */ /* 0x000fe20000000000 */
[----:B------:R-:W-:Y:S02]  /*35a0*/  UMOV UR5, 0x40004040 ;  /* 0x4000404000057882 */ /* 0x000fe40000000000 */
[----:B------:R-:W-:Y:S01]  /*35b0*/  @UP0 ULEA UR4, UR22, UR26, 0x3 ;  /* 0x0000001a16040291 */ /* 0x000fe2000f8e18ff */
[----:B------:R-:W-:Y:S01]  /*35c0*/  LOP3.LUT R8, R8, UR6, RZ, 0x3c, !PT ;  /* 0x0000000608087c12 */ /* 0x000fe2000f8e3cff */
[----:B------:R-:W-:Y:S01]  /*35d0*/  ULEA UR6, UR10, UR29, 0xb ;  /* 0x0000001d0a067291 */ /* 0x000fe2000f8e58ff */
[----:B------:R-:W-:Y:S02]  /*35e0*/  UMOV UR21, 0x40004040 ;  /* 0x4000404000157882 */ /* 0x000fe40000000000 */
[----:B-1----:R-:W-:Y:S01]  /*35f0*/  @P0 SHF.L.U32 R0, R8, 0x1f, RZ ;  /* 0x0000001f08000819 */ /* 0x002fe200000006ff */
[----:B------:R-:W-:Y:S02]  /*3600*/  UIADD3 UR20, UPT, UPT, UR6, 0x2, URZ ;  /* 0x0000000206147890 */ /* 0x000fe4000fffe0ff */
[----:B------:R-:W-:Y:S01]  /*3610*/  UIADD3 UR16, UPT, UPT, UR6, 0x4, URZ ;  /* 0x0000000406107890 */ /* 0x000fe2000fffe0ff */
[----:B------:R2:W3:Y:S01]  /*3620*/  @P0 SYNCS.PHASECHK.TRANS64.TRYWAIT P2, [UR4], R0 ;  /* 0x00000000ff0005a7 */ /* 0x0004e20008041104 */
[----:B------:R-:W-:Y:S02]  /*3630*/  ULEA UR4, UR10, UR28, 0xa ;  /* 0x0000001c0a047291 */ /* 0x000fe4000f8e50ff */
[----:B------:R-:W-:Y:S02]  /*3640*/  UIADD3 UR12, UPT, UPT, UR6, 0x6, URZ ;  /* 0x00000006060c7890 */ /* 0x000fe4000fffe0ff */
[----:B------:R-:W-:Y:S02]  /*3650*/  UIADD3 UR18, UPT, UPT, UR4, 0x2, URZ ;  /* 0x0000000204127890 */ /* 0x000fe4000fffe0ff */
[----:B------:R-:W-:Y:S02]  /*3660*/  UIADD3 UR14, UPT, UPT, UR4, 0x4, URZ ;  /* 0x00000004040e7890 */ /* 0x000fe4000fffe0ff */
[----:B------:R-:W-:Y:S01]  /*3670*/  UIADD3 UR8, UPT, UPT, UR4, 0x6, URZ ;  /* 0x0000000604087890 */ /* 0x000fe2000fffe0ff */
[----:B------:R2:W-:Y:S01]  /*3680*/  UTCQMMA gdesc[UR4], gdesc[UR6], tmem[UR11], tmem[UR38], idesc[UR39], UP2 ;  /* 0x00ff2606040075ea */ /* 0x0005e2000900030b */
[----:B------:R-:W-:Y:S01]  /*3690*/  UPLOP3.LUT UP2, UPT, UPT, UPT, UPT, 0x80, 0x8 ;  /* 0x000000000008789c */ /* 0x000fe20003f4f070 */
[----:B------:R-:W-:Y:S01]  /*36a0*/  UMOV UR19, 0x40004040 ;  /* 0x4000404000137882 */ /* 0x000fe20000000000 */
[----:B------:R-:W-:Y:S01]  /*36b0*/  UMOV UR17, 0x40004040 ;  /* 0x4000404000117882 */ /* 0x000fe20000000000 */
[----:B------:R2:W-:Y:S01]  /*36c0*/  UTCQMMA gdesc[UR18], gdesc[UR20], tmem[UR11], tmem[UR36], idesc[UR37], UPT ;  /* 0x00ff2414120075ea */ /* 0x0005e2000b80030b */
[----:B------:R-:W-:Y:S01]  /*36d0*/  UMOV UR15, 0x40004040 ;  /* 0x40004040000f7882 */ /* 0x000fe20000000000 */
[----:B------:R-:W-:Y:S01]  /*36e0*/  UMOV UR13, 0x40004040 ;  /* 0x40004040000d7882 */ /* 0x000fe20000000000 */
[----:B------:R-:W-:Y:S01]  /*36f0*/  UMOV UR9, 0x40004040 ;  /* 0x4000404000097882 */ /* 0x000fe20000000000 */
[----:B------:R2:W-:Y:S01]  /*3700*/  UTCQMMA gdesc[UR14], gdesc[UR16], tmem[UR11], tmem[UR34], idesc[UR35], UPT ;  /* 0x00ff22100e0075ea */ /* 0x0005e2000b80030b */
[----:B------:R2:W-:Y:S01]  /*3710*/  UTCQMMA gdesc[UR8], gdesc[UR12], tmem[UR11], tmem[UR32], idesc[UR33], UPT ;  /* 0x00ff200c080075ea */ /* 0x0005e2000b80030b */
[----:B------:R2:W-:Y:S01]  /*3720*/  UTCBAR.MULTICAST [UR25], URZ, UR27 ;  /* 0x000000ff190073e9 */ /* 0x0005e2000800081b */
[----:B------:R-:W-:Y:S01]  /*3730*/  UMOV UR10, UR22 ;  /* 0x00000016000a7c82 */ /* 0x000fe20008000000 */
[----:B------:R-:W-:Y:S05]  /*3740*/  BRA.U UP3, `(.L_x_64) ;  /* 0xfffffffd03507547 */ /* 0x000fea000b83ffff */
.L_x_61:
[----:B--2---:R-:W-:Y:S01]  /*3750*/  UIADD3 UR4, UPT, UPT, UR31, 0x1, URZ ;  /* 0x000000011f047890 */ /* 0x004fe2000fffe0ff */
[C---:B------:R-:W-:Y:S01]  /*3760*/  ISETP.NE.AND P0, PT, R10.reuse, 0x2, PT ;  /* 0x000000020a00780c */ /* 0x040fe20003f05270 */
[----:B------:R-:W-:Y:S02]  /*3770*/  UIADD3 UR5, UPT, UPT, UR30, 0xa0, URZ ;  /* 0x000000a01e057890 */ /* 0x000fe4000fffe0ff */
[----:B------:R-:W-:Y:S01]  /*3780*/  UISETP.NE.AND UP0, UPT, UR4, 0x2, UPT ;  /* 0x000000020400788c */ /* 0x000fe2000bf05270 */
[----:B-1----:R-:W-:Y:S02]  /*3790*/  SEL R0, RZ, 0x1, P0 ;  /* 0x00000001ff007807 */ /* 0x002fe40000000000 */
[----:B------:R-:W-:Y:S01]  /*37a0*/  SEL R10, R10, RZ, P0 ;  /* 0x000000ff0a0a7207 */ /* 0x000fe20000000000 */
[----:B------:R-:W-:Y:S01]  /*37b0*/  USEL UR6, URZ, 0x1, UP0 ;  /* 0x00000001ff067887 */ /* 0x000fe20008000000 */
[----:B------:R-:W-:Y:S01]  /*37c0*/  LOP3.LUT R9, R9, R0, RZ, 0x3c, !PT ;  /* 0x0000000009097212 */ /* 0x000fe200078e3cff */
[----:B------:R-:W-:Y:S01]  /*37d0*/  USEL UR31, UR4, URZ, UP0 ;  /* 0x000000ff041f7287 */ /* 0x000fe20008000000 */
[----:B------:R1:W-:Y:S03]  /*37e0*/  UTCBAR [UR5], URZ ;  /* 0x000000ff050073e9 */ /* 0x0003e600080000ff */
[----:B------:R-:W-:Y:S01]  /*37f0*/  LOP3.LUT R11, R11, UR6, RZ, 0x3c, !PT ;  /* 0x000000060b0b7c12 */ /* 0x000fe2000f8e3cff */
[----:B------:R-:W-:Y:S07]  /*3800*/  @P1 BRA `(.L_x_65) ;  /* 0xfffffff800a01947 */ /* 0x000fee000383ffff */
[----:B------:R-:W2:Y:S01]  /*3810*/  S2UR UR7, SR_CgaCtaId ;  /* 0x00000000000779c3 */ /* 0x000ea20000008800 */
[----:B------:R-:W-:Y:S01]  /*3820*/  ELECT P0, URZ, PT ;  /* 0x0000000000ff782f */ /* 0x000fe20003800000 */
[----:B------:R-:W-:Y:S01]  /*3830*/  IMAD.MOV.U32 R0, RZ, RZ, 0x1 ;  /* 0x00000001ff007424 */ /* 0x000fe200078e00ff */
[----:B------:R-:W-:Y:S01]  /*3840*/  UIADD3 UR26, UPT, UPT, UR26, 0xb0, URZ ;  /* 0x000000b01a1a7890 */ /* 0x000fe2000fffe0ff */
[----:B------:R-:W-:Y:S01]  /*3850*/  SHF.L.U32 R3, R11, 0x1f, RZ ;  /* 0x0000001f0b037819 */ /* 0x000fe200000006ff */
[----:B------:R-:W-:-:S03]  /*3860*/  UMOV UR4, 0x40 ;  /* 0x0000004000047882 */ /* 0x000fc60000000000 */
[----:B------:R-:W-:Y:S01]  /*3870*/  UVIRTCOUNT.DEALLOC.SMPOOL 0x80 ;  /* 0x000000800000784c */ /* 0x000fe20000000000 */
[----:B--2---:R-:W-:Y:S02]  /*3880*/  ULEA UR7, UR7, UR4, 0x18 ;  /* 0x0000000407077291 */ /* 0x004fe4000f8ec0ff */
[----:B------:R-:W-:-:S07]  /*3890*/  ULEA UR4, UR31, UR26, 0x3 ;  /* 0x0000001a1f047291 */ /* 0x000fce000f8e18ff */
[----:B------:R2:W-:Y:S02]  /*38a0*/  @P0 STS.U8 [UR7+0x1c], R0 ;  /* 0x00001c00ff000988 */ /* 0x0005e40008000007 */
[----:B------:R-:W4:Y:S02]  /*38b0*/  SYNCS.PHASECHK.TRANS64.TRYWAIT P0, [UR4], R3 ;  /* 0x00000003ff0075a7 */ /* 0x000f240008001104 */
[----:B--2-4-:R-:W-:Y:S05]  /*38c0*/  @!P0 BRA `(.L_x_66) ;  /* 0x00000080007c8947 */ /* 0x014fea0003800000 */
.L_x_150:
[----:B------:R-:W-:-:S04]  /*38d0*/  UIADD3 UR4, UPT, UPT, UR31, 0x1, URZ ;  /* 0x000000011f047890 */ /* 0x000fc8000fffe0ff */
[----:B------:R-:W-:-:S04]  /*38e0*/  UISETP.NE.AND UP0, UPT, UR4, 0x2, UPT ;  /* 0x000000020400788c */ /* 0x000fc8000bf05270 */
[----:B-1----:R-:W-:Y:S02]  /*38f0*/  USEL UR5, URZ, 0x1, UP0 ;  /* 0x00000001ff057887 */ /* 0x002fe40008000000 */
[----:B------:R-:W-:-:S04]  /*3900*/  USEL UR4, UR4, URZ, UP0 ;  /* 0x000000ff04047287 */ /* 0x000fc80008000000 */
[----:B------:R-:W-:Y:S01]  /*3910*/  ULEA UR4, UR4, UR26, 0x3 ;  /* 0x0000001a04047291 */ /* 0x000fe2000f8e18ff */
[----:B--2---:R-:W-:-:S04]  /*3920*/  LOP3.LUT R3, R11, UR5, RZ, 0x3c, !PT ;  /* 0x000000050b037c12 */ /* 0x004fc8000f8e3cff */
[----:B------:R-:W-:-:S04]  /*3930*/  SHF.L.U32 R3, R3, 0x1f, RZ ;  /* 0x0000001f03037819 */ /* 0x000fc800000006ff */
[----:B------:R-:W1:Y:S02]  /*3940*/  SYNCS.PHASECHK.TRANS64.TRYWAIT P0, [UR4], R3 ;  /* 0x00000003ff0075a7 */ /* 0x000e640008001104 */
[----:B-1----:R-:W-:Y:S05]  /*3950*/  @!P0 BRA `(.L_x_67) ;  /* 0x0000008000708947 */ /* 0x002fea0003800000 */
.L_x_152:
[----:B------:R-:W-:Y:S01]  /*3960*/  NOP ;  /* 0x0000000000007918 */ /* 0x000fe20000000000 */
[----:B-1----:R-:W1:Y:S01]  /*3970*/  LDS R0, [UR7+0x14] ;  /* 0x00001407ff007984 */ /* 0x002e620008000800 */
[----:B------:R-:W-:Y:S01]  /*3980*/  ULOP3.LUT UR4, UR42, 0xffff, URZ, 0xc0, !UPT ;  /* 0x0000ffff2a047892 */ /* 0x000fe2000f8ec0ff */
[----:B------:R-:W-:Y:S01]  /*3990*/  UMOV UR5, 0xffff ;  /* 0x0000ffff00057882 */ /* 0x000fe20000000000 */
[----:B------:R-:W-:Y:S02]  /*39a0*/  UMOV UR6, 0x1 ;  /* 0x0000000100067882 */ /* 0x000fe40000000000 */
[----:B------:R-:W-:-:S04]  /*39b0*/  USHF.R.U32.HI UR4, URZ, 0x5, UR4 ;  /* 0x00000005ff047899 */ /* 0x000fc80008011604 */
[----:B------:R-:W-:Y:S02]  /*39c0*/  USHF.L.U32 UR5, UR5, UR4, URZ ;  /* 0x0000000405057299 */ /* 0x000fe400080006ff */
[----:B------:R-:W-:-:S04]  /*39d0*/  USHF.L.U32 UR4, UR6, UR4, URZ ;  /* 0x0000000406047299 */ /* 0x000fc800080006ff */
[----:B-1----:R-:W-:-:S04]  /*39e0*/  LOP3.LUT R0, R0, UR5, RZ, 0xc0, !PT ;  /* 0x0000000500007c12 */ /* 0x002fc8000f8ec0ff */
[----:B------:R-:W-:-:S13]  /*39f0*/  ISETP.NE.AND P0, PT, R0, UR5, PT ;  /* 0x0000000500007c0c */ /* 0x000fda000bf05270 */
[----:B------:R-:W-:Y:S05]  /*3a00*/  @P0 BRA `(.L_x_68) ;  /* 0x0000000000580947 */ /* 0x000fea0003800000 */
[----:B------:R-:W1:Y:S02]  /*3a10*/  LDS R0, [UR7+0x18] ;  /* 0x00001807ff007984 */ /* 0x000e640008000800 */
[----:B-1----:R-:W-:-:S04]  /*3a20*/  LOP3.LUT R0, R0, UR4, RZ, 0xc0, !PT ;  /* 0x0000000400007c12 */ /* 0x002fc8000f8ec0ff */
[----:B------:R-:W-:-:S13]  /*3a30*/  ISETP.NE.AND P0, PT, R0, UR4, PT ;  /* 0x0000000400007c0c */ /* 0x000fda000bf05270 */
[----:B------:R-:W-:Y:S05]  /*3a40*/  @P0 BRA `(.L_x_69) ;  /* 0x00000000003c0947 */ /* 0x000fea0003800000 */
[----:B------:R-:W1:Y:S01]  /*3a50*/  S2R R2, SR_LANEID ;  /* 0x0000000000027919 */ /* 0x000e620000000000 */
[----:B------:R-:W-:Y:S01]  /*3a60*/  ULOP3.LUT UR5, URZ, UR5, URZ, 0x33, !UPT ;  /* 0x00000005ff057292 */ /* 0x000fe2000f8e33ff */
[----:B------:R-:W-:Y:S01]  /*3a70*/  LOP3.LUT R4, RZ, UR4, RZ, 0x33, !PT ;  /* 0x00000004ff047c12 */ /* 0x000fe2000f8e33ff */
[----:B------:R-:W-:Y:S02]  /*3a80*/  VOTEU.ANY UR4, UPT, PT ;  /* 0x0000000000047886 */ /* 0x000fe400038e0100 */
[----:B------:R-:W-:Y:S01]  /*3a90*/  UFLO.U32 UR4, UR4 ;  /* 0x00000004000472bd */ /* 0x000fe200080e0000 */
[----:B------:R-:W2:Y:S01]  /*3aa0*/  REDUX UR6, R4 ;  /* 0x00000000040673c4 */ /* 0x000ea20000000000 */
[----:B------:R-:W-:-:S06]  /*3ab0*/  IMAD.U32 R0, RZ, RZ, UR5 ;  /* 0x00000005ff007e24 */ /* 0x000fcc000f8e00ff */
[----:B------:R4:W-:Y:S01]  /*3ac0*/  UTCATOMSWS.AND URZ, UR5 ;  /* 0x0000000500ff79e3 */ /* 0x0009e20008000000 */
[----:B------:R-:W3:Y:S01]  /*3ad0*/  REDUX UR8, R0 ;  /* 0x00000000000873c4 */ /* 0x000ee20000000000 */
[----:B-1----:R-:W-:Y:S01]  /*3ae0*/  ISETP.EQ.U32.AND P0, PT, R2, UR4, PT ;  /* 0x0000000402007c0c */ /* 0x002fe2000bf02070 */
[----:B--2---:R-:W-:Y:S01]  /*3af0*/  IMAD.U32 R2, RZ, RZ, UR6 ;  /* 0x00000006ff027e24 */ /* 0x004fe2000f8e00ff */
[----:B---3--:R-:W-:-:S11]  /*3b00*/  MOV R3, UR8 ;  /* 0x0000000800037c02 */ /* 0x008fd60008000f00 */
[----:B------:R4:W-:Y:S04]  /*3b10*/  @P0 ATOMS.AND RZ, [UR7+0x14], R3 ;  /* 0x00001403ffff098c */ /* 0x0009e8000a800007 */
[----:B------:R4:W-:Y:S01]  /*3b20*/  @P0 ATOMS.AND RZ, [UR7+0x18], R2 ;  /* 0x00001802ffff098c */ /* 0x0009e2000a800007 */
[----:B------:R-:W-:Y:S05]  /*3b30*/  BRA `(.L_x_70) ;  /* 0x0000000000147947 */ /* 0x000fea0003800000 */
.L_x_69:
[----:B------:R-:W-:Y:S02]  /*3b40*/  MOV R2, 0x3b60 ;  /* 0x00003b6000027802 */ /* 0x000fe40000000f00 */
[----:B---3-5:R-:W-:Y:S05]  /*3b50*/  CALL.REL.NOINC `($__internal_0_$__cuda_sm10x_tcgen05_guardrail_trap_col_being_dealloced_not_returned_by_alloc) ;  /* 0x0000008400547944 */ /* 0x028fea0003c00000 */
[----:B------:R-:W-:Y:S05]  /*3b60*/  BRA `(.L_x_70) ;  /* 0x0000000000087947 */ /* 0x000fea0003800000 */
.L_x_68:
[----:B------:R-:W-:Y:S02]  /*3b70*/  MOV R2, 0x3b90 ;  /* 0x00003b9000027802 */ /* 0x000fe40000000f00 */
[----:B---3-5:R-:W-:Y:S05]  /*3b80*/  CALL.REL.NOINC `($__internal_2_$__cuda_sm10x_tcgen05_guardrail_trap_unallocated_columns_being_dealloced) ;  /* 0x0000008400607944 */ /* 0x028fea0003c00000 */
.L_x_70:
[----:B------:R-:W-:Y:S01]  /*3b90*/  NOP ;  /* 0x0000000000007918 */ /* 0x000fe20000000000 */
[----:B----4-:R-:W-:Y:S05]  /*3ba0*/  EXIT ;  /* 0x000000000000794d */ /* 0x010fea0003800000 */
.L_x_54:
[----:B------:R-:W-:-:S09]  /*3bb0*/  UISETP.NE.OR UP0, UPT, UR17, 0x3, !UP3 ;  /* 0x000000031100788c */ /* 0x000fd2000df05670 */
[----:B------:R-:W-:Y:S05]  /*3bc0*/  BRA.U UP0, `(.L_x_71) ;  /* 0x0000001100587547 */ /* 0x000fea000b800000 */
[----:B------:R-:W1:Y:S01]  /*3bd0*/  S2UR UR10, SR_CgaCtaId ;  /* 0x00000000000a79c3 */ /* 0x000e620000008800 */
[----:B------:R-:W2:Y:S01]  /*3be0*/  LDCU UR31, c[0x0][0x370] ;  /* 0x00006e00ff1f77ac */ /* 0x000ea20008000800 */
[----:B------:R-:W-:Y:S02]  /*3bf0*/  HFMA2 R13, -RZ, RZ, 0, 0 ;  /* 0x00000000ff0d7431 */ /* 0x000fe400000001ff */
[----:B------:R-:W-:Y:S01]  /*3c00*/  IMAD.MOV.U32 R15, RZ, RZ, 0x1 ;  /* 0x00000001ff0f7424 */ /* 0x000fe200078e00ff */
[----:B------:R-:W-:Y:S01]  /*3c10*/  MOV R7, 0x2000 ;  /* 0x0000200000077802 */ /* 0x000fe20000000f00 */
[----:B------:R-:W2:Y:S01]  /*3c20*/  LDCU.128 UR44, c[0x0][0xb10] ;  /* 0x00016200ff2c77ac */ /* 0x000ea20008000c00 */
[----:B------:R-:W-:Y:S01]  /*3c30*/  IMAD.MOV.U32 R14, RZ, RZ, RZ ;  /* 0x000000ffff0e7224 */ /* 0x000fe200078e00ff */
[----:B------:R-:W3:Y:S01]  /*3c40*/  LDC.64 R16, c[0x0][0x348] ;  /* 0x0000d200ff107b82 */ /* 0x000ee20000000a00 */
[----:B------:R-:W4:Y:S01]  /*3c50*/  LDCU UR30, c[0x0][0x374] ;  /* 0x00006e80ff1e77ac */ /* 0x000f220008000800 */
[----:B------:R-:W1:Y:S06]  /*3c60*/  LDCU UR15, c[0x0][0xb0c] ;  /* 0x00016180ff0f77ac */ /* 0x000e6c0008000800 */
[----:B------:R-:W3:Y:S01]  /*3c70*/  LDC.64 R2, c[0x0][0x888] ;  /* 0x00022200ff027b82 */ /* 0x000ee20000000a00 */
[----:B------:R-:W3:Y:S01]  /*3c80*/  LDCU UR49, c[0x0][0xb20] ;  /* 0x00016400ff3177ac */ /* 0x000ee20008000800 */
[----:B------:R-:W3:Y:S06]  /*3c90*/  LDCU UR4, c[0x0][0xb30] ;  /* 0x00016600ff0477ac */ /* 0x000eec0008000800 */
[----:B------:R-:W3:Y:S01]  /*3ca0*/  LDC.64 R4, c[0x0][0x890] ;  /* 0x00022400ff047b82 */ /* 0x000ee20000000a00 */
[----:B------:R-:W-:Y:S01]  /*3cb0*/  UMOV UR21, 0x400 ;  /* 0x0000040000157882 */ /* 0x000fe20000000000 */
[----:B--2---:R-:W-:-:S02]  /*3cc0*/  UIMAD.WIDE.U32 UR6, UR31, UR44, URZ ;  /* 0x0000002c1f0672a5 */ /* 0x004fc4000f8e00ff */
[----:B----4-:R-:W-:Y:S02]  /*3cd0*/  UIMAD.WIDE.U32 UR8, UR30, UR47, URZ ;  /* 0x0000002f1e0872a5 */ /* 0x010fe4000f8e00ff */
[----:B-1----:R-:W-:Y:S02]  /*3ce0*/  ULEA UR21, UR10, UR21, 0x18 ;  /* 0x000000150a157291 */ /* 0x002fe4000f8ec0ff */
[----:B------:R-:W-:Y:S02]  /*3cf0*/  UPLOP3.LUT UP3, UPT, UPT, UPT, UPT, 0x40, 0x4 ;  /* 0x000000000004789c */ /* 0x000fe40003f6e870 */
[----:B------:R-:W-:Y:S02]  /*3d00*/  UIADD3 UR37, UPT, UPT, UR21, 0x48, URZ ;  /* 0x0000004815257890 */ /* 0x000fe4000fffe0ff */
[----:B------:R-:W-:Y:S02]  /*3d10*/  UIADD3 UR33, UPT, UPT, UR21, 0x30, URZ ;  /* 0x0000003015217890 */ /* 0x000fe4000fffe0ff */
[----:B------:R-:W-:-:S02]  /*3d20*/  UIADD3 UR25, UPT, UPT, UR21, 0x38, URZ ;  /* 0x0000003815197890 */ /* 0x000fc4000fffe0ff */
[----:B------:R-:W-:Y:S01]  /*3d30*/  UIADD3 UR17, UPT, UPT, UR21, 0x40, URZ ;  /* 0x0000004015117890 */ /* 0x000fe2000fffe0ff */
[----:B------:R-:W-:Y:S01]  /*3d40*/  UMOV UR6, UR7 ;  /* 0x0000000700067c82 */ /* 0x000fe20008000000 */
[----:B------:R-:W-:Y:S01]  /*3d50*/  UMOV UR41, UR9 ;  /* 0x0000000900297c82 */ /* 0x000fe20008000000 */
[----:B------:R-:W-:Y:S02]  /*3d60*/  UISETP.GE.AND UP0, UPT, UR42, 0x1, UPT ;  /* 0x000000012a00788c */ /* 0x000fe4000bf06270 */
[----:B------:R-:W-:Y:S01]  /*3d70*/  UISETP.NE.AND UP4, UPT, UR42, 0x1, UPT ;  /* 0x000000012a00788c */ /* 0x000fe2000bf85270 */
[----:B------:R-:W1:Y:S01]  /*3d80*/  LDCU.64 UR22, c[0x0][0xb28] ;  /* 0x00016500ff1677ac */ /* 0x000e620008000a00 */
[----:B------:R-:W-:Y:S02]  /*3d90*/  UISETP.NE.AND UP6, UPT, UR15, 0x1, UPT ;  /* 0x000000010f00788c */ /* 0x000fe4000bfc5270 */
[----:B------:R-:W-:Y:S02]  /*3da0*/  UISETP.NE.AND UP5, UPT, UR46, 0x1, UPT ;  /* 0x000000012e00788c */ /* 0x000fe4000bfa5270 */
[----:B------:R-:W-:-:S02]  /*3db0*/  UPRMT UR37, UR10, 0x654, UR37 ;  /* 0x000006540a257896 */ /* 0x000fc40008000025 */
[----:B------:R-:W-:Y:S02]  /*3dc0*/  USHF.R.U32.HI UR43, URZ, UR45, UR6 ;  /* 0x0000002dff2b7299 */ /* 0x000fe40008011606 */
[----:B------:R-:W-:Y:S02]  /*3dd0*/  UPRMT UR40, UR10, 0x654, UR33 ;  /* 0x000006540a287896 */ /* 0x000fe40008000021 */
[----:B------:R-:W-:Y:S02]  /*3de0*/  UPRMT UR39, UR10, 0x654, UR25 ;  /* 0x000006540a277896 */ /* 0x000fe40008000019 */
[----:B------:R-:W-:Y:S02]  /*3df0*/  UPRMT UR38, UR10, 0x654, UR17 ;  /* 0x000006540a267896 */ /* 0x000fe40008000011 */
[----:B---3--:R-:W-:Y:S02]  /*3e00*/  USHF.R.U32.HI UR41, URZ, UR49, UR41 ;  /* 0x00000031ff297299 */ /* 0x008fe40008011629 */
[----:B------:R-:W-:-:S11]  /*3e10*/  UISETP.NE.AND UP2, UPT, UR4, 0x1, UPT ;  /* 0x000000010400788c */ /* 0x000fd6000bf45270 */
.L_x_82:
[C---:B------:R-:W-:Y:S02]  /*3e20*/  LEA R12, R14.reuse, UR21, 0x3 ;  /* 0x000000150e0c7c11 */ /* 0x040fe4000f8e18ff */
[----:B------:R-:W-:Y:S02]  /*3e30*/  SHF.L.U32 R9, R13, 0x1f, RZ ;  /* 0x0000001f0d097819 */ /* 0x000fe400000006ff */
[----:B------:R-:W-:Y:S02]  /*3e40*/  LEA R10, R14, UR21, 0x4 ;  /* 0x000000150e0a7c11 */ /* 0x000fe4000f8e20ff */
[----:B--2---:R-:W2:Y:S02]  /*3e50*/  SYNCS.PHASECHK.TRANS64.TRYWAIT P0, [R12+URZ+0x80], R9 ;  /* 0x000080090c0075a7 */ /* 0x004ea400080011ff */
[----:B--2---:R-:W-:Y:S05]  /*3e60*/  @!P0 BRA `(.L_x_72) ;  /* 0x0000007c00448947 */ /* 0x004fea0003800000 */
.L_x_153:
[----:B--2---:R-:W2:Y:S01]  /*3e70*/  LDS.128 R8, [R10+0xf0] ;  /* 0x0000f0000a087984 */ /* 0x004ea20000000c00 */
[----:B------:R-:W-:Y:S01]  /*3e80*/  UISETP.GE.AND UP0, UPT, UR42, 0x1, UPT ;  /* 0x000000012a00788c */ /* 0x000fe2000bf06270 */
[----:B------:R-:W-:Y:S01]  /*3e90*/  @!PT LDS RZ, [RZ] ;  /* 0x00000000fffff984 */ /* 0x000fe20000000800 */
[----:B------:R-:W-:Y:S01]  /*3ea0*/  @!PT LDS RZ, [RZ] ;  /* 0x00000000fffff984 */ /* 0x000fe20000000800 */
[----:B------:R-:W-:Y:S01]  /*3eb0*/  @!PT LDS RZ, [RZ] ;  /* 0x00000000fffff984 */ /* 0x000fe20000000800 */
[----:B------:R-:W-:Y:S01]  /*3ec0*/  @!PT LDS RZ, [RZ] ;  /* 0x00000000fffff984 */ /* 0x000fe20000000800 */
[----:B------:R3:W-:Y:S06]  /*3ed0*/  MEMBAR.ALL.CTA ;  /* 0x0000000000007992 */ /* 0x0007ec0000008000 */
[----:B---3--:R-:W3:Y:S01]  /*3ee0*/  FENCE.VIEW.ASYNC.S ;  /* 0x00000000000073c6 */ /* 0x008ee20000000000 */
[----:B--2---:R-:W-:Y:S11]  /*3ef0*/  LOP3.LUT P0, RZ, R10, 0x1, RZ, 0xc0, !PT ;  /* 0x000000010aff7812 */ /* 0x004ff6000780c0ff */
[----:B------:R-:W-:Y:S02]  /*3f00*/  @!UPT UIADD3 URZ, UPT, UPT, URZ, URZ, URZ ;  /* 0x000000fffffff290 */ /* 0x000fe4000fffe0ff */
[----:B---3--:R-:W-:Y:S01]  /*3f10*/  VOTEU.ANY UP1, P0 ;  /* 0x0000000000ff7886 */ /* 0x008fe20000020100 */
[----:B------:R-:W-:Y:S11]  /*3f20*/  PLOP3.LUT P0, PT, PT, PT, UP1, 0x80, 0x8 ;  /* 0x000000000008781c */ /* 0x000ff60003f0f018 */
[----:B------:R-:W-:Y:S02]  /*3f30*/  @!UPT UIADD3 URZ, UPT, UPT, URZ, URZ, URZ ;  /* 0x000000fffffff290 */ /* 0x000fe4000fffe0ff */
[----:B------:R-:W-:Y:S02]  /*3f40*/  @P0 SHF.R.U32.HI R0, RZ, 0x10, R9 ;  /* 0x00000010ff000819 */ /* 0x000fe40000011609 */
[----:B------:R-:W-:Y:S02]  /*3f50*/  @P0 MOV R6, R8 ;  /* 0x0000000800060202 */ /* 0x000fe40000000f00 */
[----:B------:R-:W-:Y:S01]  /*3f60*/  @P0 R2UR UR4, R0 ;  /* 0x00000000000402ca */ /* 0x000fe200000e0000 */
[----:B------:R-:W-:Y:S01]  /*3f70*/  VIADD R0, R12, 0x90 ;  /* 0x000000900c007836 */ /* 0x000fe20000000000 */
[----:B------:R-:W-:Y:S02]  /*3f80*/  @P0 LOP3.LUT R8, R9, 0xffff, RZ, 0xc0, !PT ;  /* 0x0000ffff09080812 */ /* 0x000fe400078ec0ff */
[----:B------:R-:W-:Y:S02]  /*3f90*/  @P0 R2UR UR6, R6 ;  /* 0x00000000060602ca */ /* 0x000fe400000e0000 */
[----:B------:R-:W-:Y:S02]  /*3fa0*/  PRMT R0, RZ, 0x654, R0 ;  /* 0x00000654ff007816 */ /* 0x000fe40000000000 */
[----:B------:R-:W-:Y:S02]  /*3fb0*/  @P0 R2UR UR5, R8 ;  /* 0x00000000080502ca */ /* 0x000fe400000e0000 */
[----:B------:R2:W-:Y:S03]  /*3fc0*/  SYNCS.ARRIVE.TRANS64.RED.A1T0 RZ, [R0+URZ], RZ ;  /* 0x000000ff00ff79a7 */ /* 0x0005e600081004ff */
[----:B------:R-:W-:Y:S04]  /*3fd0*/  @UP1 UMOV UR29, UR4 ;  /* 0x00000004001d1c82 */ /* 0x000fe80008000000 */
[----:B------:R-:W-:Y:S04]  /*3fe0*/  @UP1 UMOV UR14, UR6 ;  /* 0x00000006000e1c82 */ /* 0x000fe80008000000 */
[----:B------:R-:W-:Y:S01]  /*3ff0*/  @UP1 UMOV UR13, UR5 ;  /* 0x00000005000d1c82 */ /* 0x000fe20008000000 */
[----:B------:R-:W-:Y:S05]  /*4000*/  BRA.U !UP0, `(.L_x_73) ;  /* 0x0000000108a47547 */ /* 0x000fea000b800000 */
[----:B------:R-:W-:Y:S02]  /*4010*/  UIMAD.WIDE.U32 UR18, UR13, UR47, URZ ;  /* 0x0000002f0d1272a5 */ /* 0x000fe4000f8e00ff */
[----:B------:R-:W-:Y:S02]  /*4020*/  UIMAD.WIDE.U32 UR26, UR14, UR44, URZ ;  /* 0x0000002c0e1a72a5 */ /* 0x000fe4000f8e00ff */
[----:B------:R-:W-:Y:S02]  /*4030*/  USEL UR4, UR30, UR41, !UP5 ;  /* 0x000000291e047287 */ /* 0x000fe4000e800000 */
[----:B------:R-:W-:Y:S02]  /*4040*/  USEL UR7, UR31, UR43, !UP6 ;  /* 0x0000002b1f077287 */ /* 0x000fe4000f000000 */
[----:B-1----:R-:W-:Y:S02]  /*4050*/  UIMAD.WIDE.U32 UR8, UR4, UR22, URZ ;  /* 0x00000016040872a5 */ /* 0x002fe4000f8e00ff */
[----:B------:R-:W-:Y:S01]  /*4060*/  UIMAD.WIDE.U32 UR10, UR7, UR22, URZ ;  /* 0x00000016070a72a5 */ /* 0x000fe2000f8e00ff */
[----:B------:R-:W-:Y:S02]  /*4070*/  UMOV UR5, UR19 ;  /* 0x0000001300057c82 */ /* 0x000fe40008000000 */
[----:B------:R-:W-:Y:S03]  /*4080*/  USHF.R.U32.HI UR6, URZ, UR49, UR5 ;  /* 0x00000031ff067299 */ /* 0x000fe60008011605 */
[----:B------:R-:W-:Y:S01]  /*4090*/  UMOV UR5, UR27 ;  /* 0x0000001b00057c82 */ /* 0x000fe20008000000 */
[----:B------:R-:W-:Y:S02]  /*40a0*/  USEL UR6, UR13, UR6, !UP5 ;  /* 0x000000060d067287 */ /* 0x000fe4000e800000 */
[----:B------:R-:W-:Y:S03]  /*40b0*/  USHF.R.U32.HI UR12, URZ, UR45, UR5 ;  /* 0x0000002dff0c7299 */ /* 0x000fe60008011605 */
[----:B------:R-:W-:Y:S02]  /*40c0*/  UMOV UR5, UR9 ;  /* 0x0000000900057c82 */ /* 0x000fe40008000000 */
[----:B------:R-:W-:Y:S03]  /*40d0*/  @UP4 USHF.R.U32.HI UR4, URZ, UR23, UR5 ;  /* 0x00000017ff044299 */ /* 0x000fe60008011605 */
[----:B------:R-:W-:Y:S01]  /*40e0*/  UMOV UR5, UR11 ;  /* 0x0000000b00057c82 */ /* 0x000fe20008000000 */
[----:B------:R-:W-:Y:S02]  /*40f0*/  UIMAD UR4, UR42, UR4, URZ ;  /* 0x000000042a0472a4 */ /* 0x000fe4000f8e02ff */
[----:B------:R-:W-:Y:S02]  /*4100*/  @UP4 USHF.R.U32.HI UR7, URZ, UR23, UR5 ;  /* 0x00000017ff074299 */ /* 0x000fe40008011605 */
[----:B------:R-:W-:Y:S02]  /*4110*/  UIMAD.WIDE.U32 UR10, UR6, UR22, URZ ;  /* 0x00000016060a72a5 */ /* 0x000fe4000f8e00ff */
[----:B------:R-:W-:Y:S02]  /*4120*/  USEL UR5, UR14, UR12, !UP6 ;  /* 0x0000000c0e057287 */ /* 0x000fe4000f000000 */
[----:B------:R-:W-:Y:S02]  /*4130*/  UIMAD UR8, UR42, UR7, URZ ;  /* 0x000000072a0872a4 */ /* 0x000fe4000f8e02ff */
[----:B------:R-:W-:Y:S03]  /*4140*/  UISETP.GE.AND UP0, UPT, UR6, UR4, UPT ;  /* 0x000000040600728c */ /* 0x000fe6000bf06270 */
[----:B------:R-:W-:Y:S01]  /*4150*/  UMOV UR4, UR11 ;  /* 0x0000000b00047c82 */ /* 0x000fe20008000000 */
[----:B------:R-:W-:Y:S02]  /*4160*/  UISETP.GE.OR UP0, UPT, UR5, UR8, UP0 ;  /* 0x000000080500728c */ /* 0x000fe40008706670 */
[----:B------:R-:W-:Y:S02]  /*4170*/  USHF.R.U32.HI UR4, URZ, UR23, UR4 ;  /* 0x00000017ff047299 */ /* 0x000fe40008011604 */
[----:B------:R-:W-:Y:S02]  /*4180*/  UIMAD.WIDE.U32 UR8, UR5, UR22, URZ ;  /* 0x00000016050872a5 */ /* 0x000fe4000f8e00ff */
[----:B------:R-:W-:Y:S04]  /*4190*/  USEL UR10, UR6, UR4, !UP4 ;  /* 0x00000004060a7287 */ /* 0x000fe8000e000000 */
[----:B------:R-:W-:Y:S01]  /*41a0*/  UIADD3 UR11, UPT, UPT, -UR10, URZ, URZ ;  /* 0x000000ff0a0b7290 */ /* 0x000fe2000fffe1ff */
[----:B------:R-:W-:Y:S02]  /*41b0*/  @!UP0 UMOV UR4, UR9 ;  /* 0x0000000900048c82 */ /* 0x000fe40008000000 */
[----:B------:R-:W-:Y:S02]  /*41c0*/  @!UP0 USHF.R.U32.HI UR4, URZ, UR23, UR4 ;  /* 0x00000017ff048299 */ /* 0x000fe40008011604 */
[----:B------:R-:W-:Y:S02]  /*41d0*/  UIMAD UR8, UR42, UR11, UR6 ;  /* 0x0000000b2a0872a4 */ /* 0x000fe4000f8e0206 */
[----:B------:R-:W-:Y:S04]  /*41e0*/  @!UP0 USEL UR4, UR5, UR4, !UP4 ;  /* 0x0000000405048287 */ /* 0x000fe8000e000000 */
[----:B------:R-:W-:Y:S02]  /*41f0*/  @!UP0 UIMAD UR8, UR7, UR8, UR4 ;  /* 0x00000008070882a4 */ /* 0x000fe4000f8e0204 */
[----:B------:R-:W-:Y:S02]  /*4200*/  @!UP0 UIADD3 UR9, UPT, UPT, UR10, -UR4, URZ ;  /* 0x800000040a098290 */ /* 0x000fe4000fffe0ff */
[----:B------:R-:W-:Y:S02]  /*4210*/  UIADD3 UR4, UPT, UPT, -UR5, URZ, URZ ;  /* 0x000000ff05047290 */ /* 0x000fe4000fffe1ff */
[----:B------:R-:W-:Y:S02]  /*4220*/  UIADD3 UR7, UPT, UPT, -UR6, URZ, URZ ;  /* 0x000000ff06077290 */ /* 0x000fe4000fffe1ff */
[----:B------:R-:W-:Y:S02]  /*4230*/  @!UP0 UIMAD UR6, UR9, UR42, UR5 ;  /* 0x0000002a090682a4 */ /* 0x000fe4000f8e0205 */
[----:B------:R-:W-:Y:S02]  /*4240*/  UIMAD UR14, UR15, UR4, UR14 ;  /* 0x000000040f0e72a4 */ /* 0x000fe4000f8e020e */
[----:B------:R-:W-:Y:S01]  /*4250*/  UIMAD UR13, UR46, UR7, UR13 ;  /* 0x000000072e0d72a4 */ /* 0x000fe2000f8e020d */
[----:B------:R-:W-:Y:S02]  /*4260*/  @!UP0 UMOV UR5, UR8 ;  /* 0x0000000800058c82 */ /* 0x000fe40008000000 */
[----:B------:R-:W-:Y:S02]  /*4270*/  UIMAD UR14, UR5, UR15, UR14 ;  /* 0x0000000f050e72a4 */ /* 0x000fe4000f8e020e */
[----:B------:R-:W-:Y:S11]  /*4280*/  UIMAD UR13, UR6, UR46, UR13 ;  /* 0x0000002e060d72a4 */ /* 0x000ff6000f8e020d */
[----:B------:R-:W-:Y:S01]  /*4290*/  @!UPT UIADD3 URZ, UPT, UPT, URZ, URZ, URZ ;  /* 0x000000fffffff290 */ /* 0x000fe2000fffe0ff */
.L_x_73:
[----:B------:R-:W3:Y:S01]  /*42a0*/  @!UP2 LDCU.128 UR8, c[0x0][0xb10] ;  /* 0x00016200ff08a7ac */ /* 0x000ee20008000c00 */
[C---:B------:R-:W-:Y:S02]  /*42b0*/  ISETP.NE.U32.AND P1, PT, R4.reuse, RZ, PT ;  /* 0x000000ff0400720c */ /* 0x040fe40003f25070 */
[----:B------:R-:W-:Y:S02]  /*42c0*/  ISETP.NE.U32.AND P0, PT, R4, RZ, PT ;  /* 0x000000ff0400720c */ /* 0x000fe40003f05070 */
[C---:B------:R-:W-:Y:S02]  /*42d0*/  ISETP.NE.AND.EX P1, PT, R5.reuse, RZ, PT, P1 ;  /* 0x000000ff0500720c */ /* 0x040fe40003f25310 */
[----:B------:R-:W-:Y:S01]  /*42e0*/  ISETP.NE.AND.EX P0, PT, R5, RZ, PT, P0 ;  /* 0x000000ff0500720c */ /* 0x000fe20003f05300 */
[----:B------:R-:W4:Y:S01]  /*42f0*/  @!UP2 LDCU UR5, c[0x0][0xb0c] ;  /* 0x00016180ff05a7ac */ /* 0x000f220008000800 */
[----:B------:R-:W-:Y:S01]  /*4300*/  SHF.L.U32 R9, R15, 0x1f, RZ ;  /* 0x0000001f0f097819 */ /* 0x000fe200000006ff */
[----:B------:R-:W-:Y:S02]  /*4310*/  USHF.L.U32 UR35, UR16, 0x7, URZ ;  /* 0x0000000710237899 */ /* 0x000fe400080006ff */
[----:B------:R-:W-:Y:S02]  /*4320*/  USHF.L.U32 UR34, UR20, 0x8, URZ ;  /* 0x0000000814227899 */ /* 0x000fe400080006ff */
[----:B---3--:R-:W-:Y:S07]  /*4330*/  UIMAD.WIDE.U32 UR6, UR14, UR8, URZ ;  /* 0x000000080e0672a5 */ /* 0x008fee000f8e00ff */
[----:B------:R-:W-:Y:S01]  /*4340*/  @!UP2 UMOV UR4, UR7 ;  /* 0x000000070004ac82 */ /* 0x000fe20008000000 */
[----:B----4-:R-:W-:Y:S02]  /*4350*/  @!UP2 UISETP.NE.AND UP0, UPT, UR5, 0x1, UPT ;  /* 0x000000010500a88c */ /* 0x010fe4000bf05270 */
[----:B------:R-:W-:Y:S02]  /*4360*/  @!UP2 USHF.R.U32.HI UR4, URZ, UR9, UR4 ;  /* 0x00000009ff04a299 */ /* 0x000fe40008011604 */
[----:B------:R-:W-:Y:S02]  /*4370*/  UIMAD.WIDE.U32 UR6, UR13, UR11, URZ ;  /* 0x0000000b0d0672a5 */ /* 0x000fe4000f8e00ff */
[----:B------:R-:W-:Y:S02]  /*4380*/  @!UP2 USEL UR8, UR14, UR4, !UP0 ;  /* 0x000000040e08a287 */ /* 0x000fe4000c000000 */
[----:B------:R-:W-:Y:S03]  /*4390*/  @!UP2 UISETP.NE.AND UP0, UPT, UR10, 0x1, UPT ;  /* 0x000000010a00a88c */ /* 0x000fe6000bf05270 */
[----:B------:R-:W-:Y:S02]  /*43a0*/  @!UP2 UMOV UR6, UR7 ;  /* 0x000000070006ac82 */ /* 0x000fe40008000000 */
[----:B------:R-:W3:Y:S02]  /*43b0*/  @!UP2 LDCU UR4, c[0x0][0xb20] ;  /* 0x00016400ff04a7ac */ /* 0x000ee40008000800 */
[----:B---3--:R-:W-:Y:S04]  /*43c0*/  @!UP2 USHF.R.U32.HI UR6, URZ, UR4, UR6 ;  /* 0x00000004ff06a299 */ /* 0x008fe80008011606 */
[----:B------:R-:W-:Y:S04]  /*43d0*/  @!UP2 USEL UR6, UR13, UR6, !UP0 ;  /* 0x000000060d06a287 */ /* 0x000fe8000c000000 */
[----:B------:R-:W-:Y:S02]  /*43e0*/  @!UP2 UIADD3 UR4, UPT, UPT, -UR8, UR6, URZ ;  /* 0x000000060804a290 */ /* 0x000fe4000fffe1ff */
[----:B------:R-:W-:Y:S02]  /*43f0*/  @!UP2 UIADD3 UR6, UPT, UPT, UR8, -UR6, URZ ;  /* 0x800000060806a290 */ /* 0x000fe4000fffe0ff */
[----:B------:R-:W-:Y:S02]  /*4400*/  @!UP2 UIMAD UR14, UR4, UR5, UR14 ;  /* 0x00000005040ea2a4 */ /* 0x000fe4000f8e020e */
[----:B------:R-:W-:Y:S01]  /*4410*/  @!UP2 UIMAD UR13, UR6, UR10, UR13 ;  /* 0x0000000a060da2a4 */ /* 0x000fe2000f8e020d */
[----:B------:R-:W-:Y:S11]  /*4420*/  BRA.U UP3, `(.L_x_74) ;  /* 0x0000000103107547 */ /* 0x000ff6000b800000 */
[----:B--2---:R-:W-:Y:S04]  /*4430*/  MOV R0, UR48 ;  /* 0x0000003000007c02 */ /* 0x004fe80008000f00 */
[----:B------:R-:W-:Y:S04]  /*4440*/  SHF.L.U32 R11, R0, 0x1f, RZ ;  /* 0x0000001f000b7819 */ /* 0x000fe800000006ff */
[----:B------:R-:W2:Y:S02]  /*4450*/  SYNCS.PHASECHK.TRANS64.TRYWAIT P2, [UR21+0x78], R11 ;  /* 0x0000780bff0075a7 */ /* 0x000ea40008041115 */
[----:B--2---:R-:W-:Y:S05]  /*4460*/  @!P2 BRA `(.L_x_75) ;  /* 0x0000007400d8a947 */ /* 0x004fea0003800000 */
.L_x_74:
[----:B------:R-:W-:Y:S05]  /*4470*/  @!P1 BRA `(.L_x_76) ;  /* 0x0000000000309947 */ /* 0x000fea0003800000 */
[----:B------:R-:W-:Y:S01]  /*4480*/  ISETP.NE.U32.AND P1, PT, R2, RZ, PT ;  /* 0x000000ff0200720c */ /* 0x000fe20003f25070 */
[----:B------:R-:W3:Y:S01]  /*4490*/  LDCU.64 UR4, c[0x0][0x358] ;  /* 0x00006b00ff0477ac */ /* 0x000ee20008000a00 */
[----:B------:R-:W-:Y:S02]  /*44a0*/  IMAD.MOV.U32 R158, RZ, RZ, 0x1 ;  /* 0x00000001ff9e7424 */ /* 0x000fe400078e00ff */
[----:B------:R-:W-:Y:S11]  /*44b0*/  ISETP.NE.AND.EX P1, PT, R3, RZ, PT, P1 ;  /* 0x000000ff0300720c */ /* 0x000ff60003f25310 */
[----:B------:R-:W-:Y:S02]  /*44c0*/  @!UPT UIADD3 URZ, UPT, UPT, URZ, URZ, URZ ;  /* 0x000000fffffff290 */ /* 0x000fe4000fffe0ff */
[----:B--2---:R-:W2:Y:S01]  /*44d0*/  @P1 LDC.64 R10, c[0x0][0x888] ;  /* 0x00022200ff0a1b82 */ /* 0x004ea20000000a00 */
[----:B------:R-:W-:Y:S04]  /*44e0*/  @P1 IMAD R0, R4, UR36, RZ ;  /* 0x0000002404001c24 */ /* 0x000fe8000f8e02ff */
[----:B--2---:R-:W-:Y:S04]  /*44f0*/  @P1 IMAD.WIDE R10, R0, 0x4, R10 ;  /* 0x00000004000a1825 */ /* 0x004fe800078e020a */
[----:B------:R-:W-:Y:S01]  /*4500*/  HFMA2 R0, -RZ, RZ, 0, 5.9604644775390625e-08 ;  /* 0x00000001ff007431 */ /* 0x000fe200000001ff */
[----:B---3-5:R3:W5:Y:S04]  /*4510*/  @P1 LDG.E R73, desc[UR4][R10.64] ;  /* 0x000000040a491981 */ /* 0x028768000c1e1900 */
[----:B------:R-:W-:Y:S01]  /*4520*/  @!P1 PRMT R158, R0, 0x7610, R158 ;  /* 0x00007610009e9816 */ /* 0x000fe2000000009e */
[----:B---3--:R-:W4:Y:S06]  /*4530*/  @!P1 LDC R73, c[0x0][0x880] ;  /* 0x00022000ff499b82 */ /* 0x008f2c0000000800 */
.L_x_76:
[----:B----45:R-:W-:Y:S01]  /*4540*/  @!P0 FSETP.EQ.AND P1, PT, R73, RZ, PT ;  /* 0x000000ff4900820b */ /* 0x030fe20003f22000 */
[----:B------:R-:W-:Y:S01]  /*4550*/  @!UPT UIADD3 URZ, UPT, UPT, URZ, URZ, URZ ;  /* 0x000000fffffff290 */ /* 0x000fe2000fffe0ff */
[----:B------:R-:W-:Y:S11]  /*4560*/  @!P0 BRA `(.L_x_77) ;  /* 0x0000000000188947 */ /* 0x000ff60003800000 */
[----:B------:R-:W-:Y:S02]  /*4570*/  LOP3.LUT P0, RZ, R158, 0xff, RZ, 0xc0, !PT ;  /* 0x000000ff9eff7812 */ /* 0x000fe4000780c0ff */
[----:B------:R-:W-:Y:S04]  /*4580*/  ISETP.NE.U32.AND P1, PT, R2, RZ, PT ;  /* 0x000000ff0200720c */ /* 0x000fe80003f25070 */
[----:B------:R-:W-:Y:S04]  /*4590*/  ISETP.NE.AND.EX P1, PT, R3, RZ, PT, P1 ;  /* 0x000000ff0300720c */ /* 0x000fe80003f25310 */
[----:B------:R-:W-:Y:S03]  /*45a0*/  PLOP3.LUT P1, PT, P1, PT, PT, 0x8, 0x80 ;  /* 0x000000000080781c */ /* 0x000fe60000f2e170 */
[----:B------:R-:W-:Y:S11]  /*45b0*/  @P0 FSETP.EQ.AND P1, PT, R73, RZ, PT ;  /* 0x000000ff4900020b */ /* 0x000ff60003f22000 */
[----:B------:R-:W-:Y:S02]  /*45c0*/  @!UPT UIADD3 URZ, UPT, UPT, URZ, URZ, URZ ;  /* 0x000000fffffff290 */ /* 0x000fe4000fffe0ff */
.L_x_77:
[----:B------:R-:W3:Y:S01]  /*45d0*/  SYNCS.PHASECHK.TRANS64.TRYWAIT P2, [UR21+0x50], R9 ;  /* 0x00005009ff0075a7 */ /* 0x000ee20008041115 */
[----:B------:R-:W-:Y:S04]  /*45e0*/  ELECT P0, URZ, PT ;  /* 0x0000000000ff782f */ /* 0x000fe80003800000 */
[----:B------:R-:W-:Y:S11]  /*45f0*/  PLOP3.LUT P1, PT, P1, P0, PT, 0xf2, 0x2f ;  /* 0x00000000002f781c */ /* 0x000ff60000f21e72 */
[----:B------:R-:W-:Y:S02]  /*4600*/  @!UPT UIADD3 URZ, UPT, UPT, URZ, URZ, URZ ;  /* 0x000000fffffff290 */ /* 0x000fe4000fffe0ff */
[----:B------:R-:W-:Y:S05]  /*4610*/  @!P1 IADD3 R8, P0, PT, R16, 0x580, RZ ;  /* 0x0000058010089810 */ /* 0x000fea0007f1e0ff */
[----:B------:R-:W-:Y:S01]  /*4620*/  @!P1 IMAD.X R6, RZ, RZ, R17, P0 ;  /* 0x000000ffff069224 */ /* 0x000fe200000e0611 */
[----:B---3--:R-:W-:Y:S07]  /*4630*/  @!P2 BRA `(.L_x_78) ;  /* 0x00000074007ca947 */ /* 0x008fee0003800000 */
.L_x_156:
[----:B------:R-:W-:Y:S01]  /*4640*/  @!P1 R2UR UR5, R8 ;  /* 0x00000000080592ca */ /* 0x000fe200000e0000 */
[----:B------:R-:W-:Y:S01]  /*4650*/  VOTEU.ALL UP0, P1 ;  /* 0x0000000000ff7886 */ /* 0x000fe20000800000 */
[----:B------:R-:W-:Y:S01]  /*4660*/  @!P1 R2UR UR4, R6 ;  /* 0x00000000060492ca */ /* 0x000fe200000e0000 */
[----:B--2---:R-:W-:Y:S01]  /*4670*/  @!P1 IMAD.MOV.U32 R0, RZ, RZ, 0x2000 ;  /* 0x00002000ff009424 */ /* 0x004fe200078e00ff */
[----:B------:R-:W-:Y:S01]  /*4680*/  UMOV UR6, 0x0 ;  /* 0x0000000000067882 */ /* 0x000fe20000000000 */
[----:B------:R-:W-:Y:S01]  /*4690*/  UMOV UR7, 0x10000000 ;  /* 0x1000000000077882 */ /* 0x000fe20000000000 */
[----:B------:R-:W-:Y:S01]  /*46a0*/  @!UP0 UIADD3 UR32, UPT, UPT, UR21, 0x200, URZ ;  /* 0x0000020015208890 */ /* 0x000fe2000fffe0ff */
[----:B------:R-:W-:Y:S01]  /*46b0*/  @!P1 IADD3 R8, P0, PT, R16, 0x580, RZ ;  /* 0x0000058010089810 */ /* 0x000fe20007f1e0ff */
[----:B------:R-:W-:Y:S04]  /*46c0*/  VOTEU.ALL UP0, P1 ;  /* 0x0000000000ff7886 */ /* 0x000fe80000800000 */
[----:B------:R-:W-:Y:S02]  /*46d0*/  @!P1 IMAD.X R6, RZ, RZ, R17, P0 ;  /* 0x000000ffff069224 */ /* 0x000fe400000e0611 */
[----:B------:R-:W-:Y:S02]  /*46e0*/  IMAD.U32 R10, RZ, RZ, UR5 ;  /* 0x00000005ff0a7e24 */ /* 0x000fe4000f8e00ff */
[----:B------:R-:W-:Y:S03]  /*46f0*/  IMAD.U32 R11, RZ, RZ, UR4 ;  /* 0x00000004ff0b7e24 */ /* 0x000fe6000f8e00ff */
[----:B------:R-:W-:Y:S02]  /*4700*/  @!P1 R2UR UR4, R10 ;  /* 0x000000000a0492ca */ /* 0x000fe400000e0000 */
[----:B------:R-:W-:Y:S11]  /*4710*/  @!P1 R2UR UR5, R11 ;  /* 0x000000000b0592ca */ /* 0x000ff600000e0000 */
[----:B------:R-:W-:Y:S02]  /*4720*/  @!UPT UIADD3 URZ, UPT, UPT, URZ, URZ, URZ ;  /* 0x000000fffffff290 */ /* 0x000fe4000fffe0ff */
[----:B------:R2:W-:Y:S01]  /*4730*/  @!UP0 UTMALDG.3D [UR32], [UR4], desc[UR6] ;  /* 0x00000620040085b4 */ /* 0x0005e20008011000 */
[----:B------:R2:W-:Y:S01]  /*4740*/  @!P1 SYNCS.ARRIVE.TRANS64.RED.A0TR RZ, [UR21+0x30], R0 ;  /* 0x00003000ffff99a7 */ /* 0x0005e20008300415 */
[----:B------:R-:W-:Y:S01]  /*4750*/  SYNCS.ARRIVE.TRANS64.RED.A1T0 RZ, [UR40], RZ ;  /* 0x000000ffffff79a7 */ /* 0x000fe20008100428 */
[----:B------:R-:W3:Y:S02]  /*4760*/  SYNCS.PHASECHK.TRANS64.TRYWAIT P2, [UR21+0x58], R9 ;  /* 0x00005809ff0075a7 */ /* 0x000ee40008041115 */
[----:B--23--:R-:W-:Y:S05]  /*4770*/  @!P2 BRA `(.L_x_79) ;  /* 0x000000740044a947 */ /* 0x00cfea0003800000 */
.L_x_158:
        /* <DEDUP_REMOVED lines=8> */
[----:B------:R-:W-:Y:S01]  /*4800*/  @!UP0 UIADD3 UR24, UPT, UPT, UR21, 0x2200, URZ ;  /* 0x0000220015188890 */ /* 0x000fe2000fffe0ff */
[----:B------:R-:W-:Y:S01]  /*4810*/  VOTEU.ALL UP0, P1 ;  /* 0x0000000000ff7886 */ /* 0x000fe20000800000 */
[----:B------:R-:W-:Y:S01]  /*4820*/  UMOV UR27, UR35 ;  /* 0x00000023001b7c82 */ /* 0x000fe20008000000 */
[----:B------:R-:W-:Y:S02]  /*4830*/  UMOV UR28, UR36 ;  /* 0x00000024001c7c82 */ /* 0x000fe40008000000 */
[----:B------:R-:W-:Y:S02]  /*4840*/  IMAD.U32 R10, RZ, RZ, UR5 ;  /* 0x00000005ff0a7e24 */ /* 0x000fe4000f8e00ff */
[----:B------:R-:W-:Y:S02]  /*4850*/  IMAD.U32 R11, RZ, RZ, UR4 ;  /* 0x00000004ff0b7e24 */ /* 0x000fe4000f8e00ff */
[----:B------:R-:W-:Y:S01]  /*4860*/  @!P1 IMAD.X R6, RZ, RZ, R17, P0 ;  /* 0x000000ffff069224 */ /* 0x000fe200000e0611 */
        /* <DEDUP_REMOVED lines=8> */
.L_x_160:
[----:B------:R-:W-:Y:S01]  /*48f0*/  @!P1 R2UR UR5, R8 ;  /* 0x00000000080592ca */ /* 0x000fe200000e0000 */
[----:B------:R-:W-:Y:S01]  /*4900*/  VOTEU.ALL UP0, P1 ;  /* 0x0000000000ff7886 */ /* 0x000fe20000800000 */
[----:B------:R-:W-:Y:S01]  /*4910*/  @!P1 R2UR UR4, R6 ;  /* 0x00000000060492ca */ /* 0x000fe200000e0000 */
[----:B--2---:R-:W-:Y:S01]  /*4920*/  @!P1 IMAD.MOV.U32 R0, RZ, RZ, 0x2000 ;  /* 0x00002000ff009424 */ /* 0x004fe200078e00ff */
[----:B------:R-:W-:Y:S01]  /*4930*/  UMOV UR6, 0x0 ;  /* 0x0000000000067882 */ /* 0x000fe20000000000 */
[----:B------:R-:W-:Y:S01]  /*4940*/  UMOV UR7, 0x10000000 ;  /* 0x1000000000077882 */ /* 0x000fe20000000000 */
[----:B------:R-:W-:Y:S01]  /*4950*/  @!UP0 UIADD3 UR18, UPT, UPT, UR34, 0x80, URZ ;  /* 0x0000008022128890 */ /* 0x000fe2000fffe0ff */
[----:B------:R-:W-:Y:S01]  /*4960*/  VIADD R14, R14, 0x1 ;  /* 0x000000010e0e7836 */ /* 0x000fe20000000000 */
[----:B------:R-:W-:Y:S01]  /*4970*/  @!UP0 UIADD3 UR16, UPT, UPT, UR21, 0x4200, URZ ;  /* 0x0000420015108890 */ /* 0x000fe2000fffe0ff */
[----:B------:R-:W-:Y:S01]  /*4980*/  VOTEU.ALL UP0, P1 ;  /* 0x0000000000ff7886 */ /* 0x000fe20000800000 */
[----:B------:R-:W-:Y:S01]  /*4990*/  UMOV UR19, UR35 ;  /* 0x0000002300137c82 */ /* 0x000fe20008000000 */
[----:B------:R-:W-:Y:S02]  /*49a0*/  UMOV UR20, UR36 ;  /* 0x0000002400147c82 */ /* 0x000fe40008000000 */
        /* <DEDUP_REMOVED lines=10> */
.L_x_162:
[----:B------:R-:W-:Y:S01]  /*4a50*/  @!P1 IADD3 R6, P0, PT, R16, 0x580, RZ ;  /* 0x0000058010069810 */ /* 0x000fe20007f1e0ff */
[----:B------:R-:W-:Y:S01]  /*4a60*/  VOTEU.ALL UP0, P1 ;  /* 0x0000000000ff7886 */ /* 0x000fe20000800000 */
[----:B------:R-:W-:Y:S01]  /*4a70*/  UMOV UR6, 0x0 ;  /* 0x0000000000067882 */ /* 0x000fe20000000000 */
[----:B------:R-:W-:Y:S01]  /*4a80*/  UMOV UR7, 0x10000000 ;  /* 0x1000000000077882 */ /* 0x000fe20000000000 */
[----:B------:R-:W-:Y:S01]  /*4a90*/  @!P1 R2UR UR5, R6 ;  /* 0x00000000060592ca */ /* 0x000fe200000e0000 */
[----:B--2---:R-:W-:Y:S01]  /*4aa0*/  @!P1 IMAD.X R0, RZ, RZ, R17, P0 ;  /* 0x000000ffff009224 */ /* 0x004fe200000e0611 */
[----:B------:R-:W-:Y:S01]  /*4ab0*/  @!UP0 UIADD3 UR10, UPT, UPT, UR34, 0xc0, URZ ;  /* 0x000000c0220a8890 */ /* 0x000fe2000fffe0ff */
[----:B------:R-:W-:Y:S01]  /*4ac0*/  R2UR UR16, R160 ;  /* 0x00000000a01072ca */ /* 0x000fe200000e0000 */
[----:B------:R-:W-:Y:S01]  /*4ad0*/  @!UP0 UIADD3 UR8, UPT, UPT, UR21, 0x6200, URZ ;  /* 0x0000620015088890 */ /* 0x000fe2000fffe0ff */
[----:B------:R-:W-:Y:S01]  /*4ae0*/  ISETP.NE.AND P0, PT, R14, 0x2, PT ;  /* 0x000000020e00780c */ /* 0x000fe20003f05270 */
[----:B------:R-:W-:Y:S01]  /*4af0*/  @!UP0 UIADD3 UR9, UPT, UPT, UR21, 0x48, URZ ;  /* 0x0000004815098890 */ /* 0x000fe2000fffe0ff */
[----:B------:R-:W-:Y:S01]  /*4b00*/  @!P1 R2UR UR4, R0 ;  /* 0x00000000000492ca */ /* 0x000fe200000e0000 */
[----:B------:R-:W-:Y:S01]  /*4b10*/  VOTEU.ALL UP0, P1 ;  /* 0x0000000000ff7886 */ /* 0x000fe20000800000 */
[----:B------:R-:W-:Y:S01]  /*4b20*/  UMOV UR11, UR35 ;  /* 0x00000023000b7c82 */ /* 0x000fe20008000000 */
[----:B------:R-:W-:Y:S01]  /*4b30*/  UMOV UR12, UR36 ;  /* 0x00000024000c7c82 */ /* 0x000fe20008000000 */
[----:B------:R-:W-:Y:S01]  /*4b40*/  SEL R0, RZ, 0x1, P0 ;  /* 0x00000001ff007807 */ /* 0x000fe20000000000 */
[----:B------:R-:W-:Y:S01]  /*4b50*/  UIADD3 UR20, UPT, UPT, UR13, UR59, URZ ;  /* 0x0000003b0d147290 */ /* 0x000fe2000fffe0ff */
[----:B------:R-:W-:Y:S01]  /*4b60*/  IMAD.U32 R8, RZ, RZ, UR5 ;  /* 0x00000005ff087e24 */ /* 0x000fe2000f8e00ff */
[----:B------:R-:W-:Y:S01]  /*4b70*/  LOP3.LUT R15, R15, 0x1, RZ, 0x3c, !PT ;  /* 0x000000010f0f7812 */ /* 0x000fe200078e3cff */
[----:B------:R-:W-:Y:S01]  /*4b80*/  UPLOP3.LUT UP3, UPT, UPT, UPT, UPT, 0x80, 0x8 ;  /* 0x000000000008789c */ /* 0x000fe20003f6f070 */
[----:B------:R-:W-:Y:S01]  /*4b90*/  LOP3.LUT R13, R13, R0, RZ, 0x3c, !PT ;  /* 0x000000000d0d7212 */ /* 0x000fe200078e3cff */
[----:B------:R-:W-:Y:S01]  /*4ba0*/  UIADD3 UR16, UPT, UPT, UR14, UR16, URZ ;  /* 0x000000100e107290 */ /* 0x000fe2000fffe0ff */
[----:B------:R-:W-:Y:S01]  /*4bb0*/  SEL R14, R14, RZ, P0 ;  /* 0x000000ff0e0e7207 */ /* 0x000fe20000000000 */
[----:B------:R-:W-:Y:S01]  /*4bc0*/  UMOV UR36, UR29 ;  /* 0x0000001d00247c82 */ /* 0x000fe20008000000 */
[----:B------:R-:W-:Y:S01]  /*4bd0*/  IMAD.U32 R9, RZ, RZ, UR4 ;  /* 0x00000004ff097e24 */ /* 0x000fe2000f8e00ff */
[----:B------:R-:W-:Y:S04]  /*4be0*/  @!P1 R2UR UR4, R8 ;  /* 0x00000000080492ca */ /* 0x000fe800000e0000 */
[----:B------:R-:W-:Y:S11]  /*4bf0*/  @!P1 R2UR UR5, R9 ;  /* 0x00000000090592ca */ /* 0x000ff600000e0000 */
[----:B------:R-:W-:Y:S02]  /*4c00*/  @!UPT UIADD3 URZ, UPT, UPT, URZ, URZ, URZ ;  /* 0x000000fffffff290 */ /* 0x000fe4000fffe0ff */
[----:B------:R2:W-:Y:S01]  /*4c10*/  @!UP0 UTMALDG.3D [UR8], [UR4], desc[UR6] ;  /* 0x00000608040085b4 */ /* 0x0005e20008011000 */
[----:B------:R2:W-:Y:S01]  /*4c20*/  @!P1 SYNCS.ARRIVE.TRANS64.RED.A0TR RZ, [UR21+0x48], R7 ;  /* 0x00004807ffff99a7 */ /* 0x0005e20008300415 */
[----:B------:R-:W-:Y:S01]  /*4c30*/  SYNCS.ARRIVE.TRANS64.RED.A1T0 RZ, [UR37], RZ ;  /* 0x000000ffffff79a7 */ /* 0x000fe20008100425 */
[----:B------:R-:W-:Y:S05]  /*4c40*/  BRA.U UP1, `(.L_x_82) ;  /* 0xfffffff101747547 */ /* 0x000fea000b83ffff */
[----:B------:R-:W-:-:S04]  /*4c50*/  SHF.L.U32 R3, R15, 0x1f, RZ ;  /* 0x0000001f0f037819 */ /* 0x000fc800000006ff */
[----:B------:R-:W3:Y:S02]  /*4c60*/  SYNCS.PHASECHK.TRANS64.TRYWAIT P0, [UR21+0x50], R3 ;  /* 0x00005003ff0075a7 */ /* 0x000ee40008001115 */
[----:B---3--:R-:W-:Y:S05]  /*4c70*/  @!P0 BRA `(.L_x_83) ;  /* 0x00000070004c8947 */ /* 0x008fea0003800000 */
.L_x_164:
[----:B------:R-:W4:Y:S02]  /*4c80*/  SYNCS.PHASECHK.TRANS64.TRYWAIT P0, [UR21+0x58], R3 ;  /* 0x00005803ff0075a7 */ /* 0x000f240008001115 */
[----:B----4-:R-:W-:Y:S05]  /*4c90*/  @!P0 BRA `(.L_x_84) ;  /* 0x00000070005c8947 */ /* 0x010fea0003800000 */
.L_x_166:
[----:B------:R-:W4:Y:S02]  /*4ca0*/  SYNCS.PHASECHK.TRANS64.TRYWAIT P0, [UR21+0x60], R3 ;  /* 0x00006003ff0075a7 */ /* 0x000f240008001115 */
[----:B----4-:R-:W-:Y:S05]  /*4cb0*/  @!P0 BRA `(.L_x_85) ;  /* 0x00000070006c8947 */ /* 0x010fea0003800000 */
.L_x_168:
[----:B---3--:R-:W-:-:S07]  /*4cc0*/  MOV R0, UR21 ;  /* 0x0000001500007c02 */ /* 0x008fce0008000f00 */
.L_x_86:
[----:B---3--:R-:W-:-:S04]  /*4cd0*/  SHF.L.U32 R3, R15, 0x1f, RZ ;  /* 0x0000001f0f037819 */ /* 0x008fc800000006ff */
[----:B------:R3:W4:Y:S03]  /*4ce0*/  SYNCS.PHASECHK.TRANS64.TRYWAIT P0, [R0+URZ+0x68], R3 ;  /* 0x00006803000075a7 */ /* 0x00072600080011ff */
[----:B----4-:R-:W-:Y:S05]  /*4cf0*/  @!P0 NANOSLEEP.SYNCS 0x989680 ;  /* 0x009896800000895d */ /* 0x010fea0003900000 */
[----:B------:R-:W4:Y:S02]  /*4d00*/  @!P0 SYNCS.PHASECHK.TRANS64 P0, [R0+URZ+0x68], R3 ;  /* 0x00006803000085a7 */ /* 0x000f2400080010ff */
[----:B-12-4-:R-:W-:Y:S05]  /*4d10*/  @P0 EXIT ;  /* 0x000000000000094d */ /* 0x016fea0003800000 */
[----:B------:R-:W-:Y:S05]  /*4d20*/  BRA `(.L_x_86) ;  /* 0xfffffffc00e87947 */ /* 0x000fea000383ffff */
.L_x_71:
[----:B------:R-:W-:-:S06]  /*4d30*/  UISETP.GE.AND UP0, UPT, UR17, 0x4, UPT ;  /* 0x000000041100788c */ /* 0x000fcc000bf06270 */
[----:B------:R-:W-:-:S13]  /*4d40*/  PLOP3.LUT P0, PT, PT, PT, UP0, 0x80, 0x8 ;  /* 0x000000000008781c */ /* 0x000fda0003f0f008 */
[----:B------:R-:W-:Y:S05]  /*4d50*/  @!P0 EXIT ;  /* 0x000000000000894d */ /* 0x000fea0003800000 */
[----:B------:R-:W1:Y:S08]  /*4d60*/  S2UR UR4, SR_CgaCtaId ;  /* 0x00000000000479c3 */ /* 0x000e700000008800 */
[----:B------:R-:W-:Y:S01]  /*4d70*/  BAR.SYNC.DEFER_BLOCKING 0x6, 0xa0 ;  /* 0x0182800000007b1d */ /* 0x000fe20000010000 */
[C---:B------:R-:W-:Y:S01]  /*4d80*/  IMAD.SHL.U32 R4, R170.reuse, 0x40, RZ ;  /* 0x00000040aa047824 */ /* 0x040fe200078e00ff */
[C---:B------:R-:W-:Y:S01]  /*4d90*/  LOP3.LUT R174, R170.reuse, 0x60, RZ, 0xc0, !PT ;  /* 0x00000060aaae7812 */ /* 0x040fe200078ec0ff */
[C---:B------:R-:W-:Y:S01]  /*4da0*/  IMAD.SHL.U32 R137, R170.reuse, 0x8, RZ ;  /* 0x00000008aa897824 */ /* 0x040fe200078e00ff */
[C---:B------:R-:W-:Y:S01]  /*4db0*/  LOP3.LUT R172, R170.reuse, 0x2, RZ, 0xc0, !PT ;  /* 0x00000002aaac7812 */ /* 0x040fe200078ec0ff */
[----:B------:R-:W-:Y:S01]  /*4dc0*/  IMAD.U32 R69, R170, 0x10000, RZ ;  /* 0x00010000aa457824 */ /* 0x000fe200078e00ff */
[----:B------:R-:W-:-:S02]  /*4dd0*/  UMOV UR44, 0x400 ;  /* 0x00000400002c7882 */ /* 0x000fc40000000000 */
[----:B------:R-:W2:Y:S01]  /*4de0*/  LDC.64 R156, c[0x0][0x8b0] ;  /* 0x00022c00ff9c7b82 */ /* 0x000ea20000000a00 */
[----:B------:R-:W-:Y:S01]  /*4df0*/  LOP3.LUT R6, R4, 0x180, RZ, 0xc0, !PT ;  /* 0x0000018004067812 */ /* 0x000fe200078ec0ff */
[----:B------:R-:W-:Y:S01]  /*4e00*/  HFMA2 R162, -RZ, RZ, 0, 0 ;  /* 0x00000000ffa27431 */ /* 0x000fe200000001ff */
[----:B------:R-:W-:Y:S01]  /*4e10*/  LOP3.LUT R170, R170, 0x4, RZ, 0xc0, !PT ;  /* 0x00000004aaaa7812 */ /* 0x000fe200078ec0ff */
[----:B------:R-:W-:Y:S01]  /*4e20*/  IMAD.MOV.U32 R68, RZ, RZ, RZ ;  /* 0x000000ffff447224 */ /* 0x000fe200078e00ff */
[----:B------:R-:W-:Y:S01]  /*4e30*/  LOP3.LUT R137, R6, 0x30, R137, 0xf8, !PT ;  /* 0x0000003006897812 */ /* 0x000fe200078ef889 */
[----:B------:R-:W-:Y:S01]  /*4e40*/  IMAD.MOV.U32 R168, RZ, RZ, RZ ;  /* 0x000000ffffa87224 */ /* 0x000fe200078e00ff */
[----:B------:R-:W-:Y:S01]  /*4e50*/  LOP3.LUT R69, R69, 0x600000, RZ, 0xc0, !PT ;  /* 0x0060000045457812 */ /* 0x000fe200078ec0ff */
[----:B------:R-:W3:Y:S01]  /*4e60*/  LDC.64 R138, c[0x0][0x8a8] ;  /* 0x00022a00ff8a7b82 */ /* 0x000ee20000000a00 */
[----:B------:R-:W-:Y:S02]  /*4e70*/  LOP3.LUT R137, R137, 0x1e40, R4, 0xf8, !PT ;  /* 0x00001e4089897812 */ /* 0x000fe400078ef804 */
[----:B------:R-:W-:Y:S01]  /*4e80*/  CS2R R166, SRZ ;  /* 0x0000000000a67805 */ /* 0x000fe2000001ff00 */
[----:B------:R-:W-:Y:S01]  /*4e90*/  IMAD.MOV.U32 R165, RZ, RZ, RZ ;  /* 0x000000ffffa57224 */ /* 0x000fe200078e00ff */
[----:B------:R-:W-:Y:S01]  /*4ea0*/  IADD3 R169, PT, PT, -R170, 0x2, RZ ;  /* 0x00000002aaa97810 */ /* 0x000fe20007ffe1ff */
[----:B------:R-:W-:Y:S01]  /*4eb0*/  IMAD.MOV R163, RZ, RZ, -R170 ;  /* 0x000000ffffa37224 */ /* 0x000fe200078e0aaa */
[----:B------:R-:W-:Y:S01]  /*4ec0*/  IADD3 R164, PT, PT, -R172, RZ, RZ ;  /* 0x000000ffaca47210 */ /* 0x000fe20007ffe1ff */
[----:B------:R-:W4:Y:S01]  /*4ed0*/  LDCU UR57, c[0x0][0x370] ;  /* 0x00006e00ff3977ac */ /* 0x000f220008000800 */
[----:B-1----:R-:W-:Y:S01]  /*4ee0*/  ULEA UR44, UR4, UR44, 0x18 ;  /* 0x0000002c042c7291 */ /* 0x002fe2000f8ec0ff */
[----:B------:R-:W1:Y:S03]  /*4ef0*/  LDCU.64 UR62, c[0x0][0x348] ;  /* 0x00006900ff3e77ac */ /* 0x000e660008000a00 */
[----:B------:R-:W-:-:S02]  /*4f00*/  UIADD3 UR4, UPT, UPT, UR44, 0x8200, URZ ;  /* 0x000082002c047890 */ /* 0x000fc4000fffe0ff */
[----:B------:R-:W-:Y:S01]  /*4f10*/  VIADD R171, R137, UR44 ;  /* 0x0000002c89ab7c36 */ /* 0x000fe20008000000 */
[----:B------:R-:W-:Y:S02]  /*4f20*/  UIADD3 UR5, UPT, UPT, UR44, 0x200, URZ ;  /* 0x000002002c057890 */ /* 0x000fe4000fffe0ff */
[----:B------:R-:W4:Y:S01]  /*4f30*/  LDS R0, [UR44+0x110] ;  /* 0x0001102cff007984 */ /* 0x000f220008000800 */
[----:B------:R-:W1:Y:S01]  /*4f40*/  LDCU UR43, c[0x0][0xb0c] ;  /* 0x00016180ff2b77ac */ /* 0x000e620008000800 */
[----:B------:R-:W-:Y:S01]  /*4f50*/  VIADD R171, R171, 0x200 ;  /* 0x00000200abab7836 */ /* 0x000fe20000000000 */
[----:B------:R-:W-:Y:S01]  /*4f60*/  MOV R173, UR4 ;  /* 0x0000000400ad7c02 */ /* 0x000fe20008000f00 */
[----:B------:R-:W-:Y:S01]  /*4f70*/  IMAD.U32 R175, RZ, RZ, UR5 ;  /* 0x00000005ffaf7e24 */ /* 0x000fe2000f8e00ff */
[----:B------:R-:W1:Y:S01]  /*4f80*/  LDCU UR39, c[0x0][0xb30] ;  /* 0x00016600ff2777ac */ /* 0x000e620008000800 */
[----:B------:R-:W1:Y:S01]  /*4f90*/  LDCU.64 UR46, c[0x0][0x888] ;  /* 0x00011100ff2e77ac */ /* 0x000e620008000a00 */
[----:B------:R-:W1:Y:S01]  /*4fa0*/  LDCU.64 UR40, c[0x0][0xb28] ;  /* 0x00016500ff2877ac */ /* 0x000e620008000a00 */
[----:B------:R-:W1:Y:S01]  /*4fb0*/  LDCU.64 UR60, c[0x0][0x890] ;  /* 0x00011200ff3c77ac */ /* 0x000e620008000a00 */
[----:B------:R-:W1:Y:S01]  /*4fc0*/  LDCU.128 UR52, c[0x0][0xb10] ;  /* 0x00016200ff3477ac */ /* 0x000e620008000c00 */
[----:B------:R-:W1:Y:S02]  /*4fd0*/  LDCU UR56, c[0x0][0x374] ;  /* 0x00006e80ff3877ac */ /* 0x000e640008000800 */
[----:B-1234-:R-:W-:-:S07]  /*4fe0*/  IADD3 R69, PT, PT, R0, R69, RZ ;  /* 0x0000004500457210 */ /* 0x01efce0007ffe0ff */
.L_x_131:
[C---:B------:R-:W-:Y:S02]  /*4ff0*/  LEA R3, R162.reuse, UR44, 0x3 ;  /* 0x0000002ca2037c11 */ /* 0x040fe4000f8e18ff */
[----:B------:R-:W-:Y:S02]  /*5000*/  SHF.L.U32 R0, R167, 0x1f, RZ ;  /* 0x0000001fa7007819 */ /* 0x000fe400000006ff */
[----:B-1----:R-:W-:Y:S02]  /*5010*/  LEA R5, R162, UR44, 0x4 ;  /* 0x0000002ca2057c11 */ /* 0x002fe4000f8e20ff */
[----:B------:R-:W1:Y:S02]  /*5020*/  SYNCS.PHASECHK.TRANS64.TRYWAIT P0, [R3+URZ+0x80], R0 ;  /* 0x00008000030075a7 */ /* 0x000e6400080011ff */
[----:B-1----:R-:W-:Y:S05]  /*5030*/  @!P0 BRA `(.L_x_87) ;  /* 0x0000006c00a48947 */ /* 0x002fea0003800000 */
.L_x_169:
        /* <DEDUP_REMOVED lines=11> */
[----:B------:R-:W-:Y:S01]  /*50f0*/  PLOP3.LUT P0, PT, PT, PT, UP1, 0x80, 0x8 ;  /* 0x000000000008781c */ /* 0x000fe20003f0f018 */
[----:B------:R-:W-:Y:S11]  /*5100*/  UP2UR UR45, UPR, URZ, 0x2 ;  /* 0x00000002ff2d7883 */ /* 0x000ff60008000000 */
[----:B------:R-:W-:Y:S01]  /*5110*/  @!UPT UIADD3 URZ, UPT, UPT, URZ, URZ, URZ ;  /* 0x000000fffffff290 */ /* 0x000fe2000fffe0ff */
[----:B-1----:R-:W-:Y:S02]  /*5120*/  @P0 SHF.R.U32.HI R0, RZ, 0x10, R5 ;  /* 0x00000010ff000819 */ /* 0x002fe40000011605 */
        /* <DEDUP_REMOVED lines=12> */
[----:B------:R-:W2:Y:S01]  /*51f0*/  LDCU UR12, c[0x0][0xb20] ;  /* 0x00016400ff0c77ac */ /* 0x000ea20008000800 */
[----:B------:R-:W-:Y:S02]  /*5200*/  UIMAD.WIDE.U32 UR4, UR56, UR55, URZ ;  /* 0x00000037380472a5 */ /* 0x000fe4000f8e00ff */
[----:B------:R-:W-:Y:S02]  /*5210*/  UIMAD.WIDE.U32 UR6, UR57, UR52, URZ ;  /* 0x00000034390672a5 */ /* 0x000fe4000f8e00ff */
[----:B------:R-:W-:Y:S02]  /*5220*/  UISETP.NE.AND UP0, UPT, UR54, 0x1, UPT ;  /* 0x000000013600788c */ /* 0x000fe4000bf05270 */
[----:B------:R-:W-:Y:S02]  /*5230*/  UIMAD.WIDE.U32 UR8, UR37, UR55, URZ ;  /* 0x00000037250872a5 */ /* 0x000fe4000f8e00ff */
[----:B------:R-:W-:Y:S02]  /*5240*/  UIMAD.WIDE.U32 UR10, UR38, UR52, URZ ;  /* 0x00000034260a72a5 */ /* 0x000fe4000f8e00ff */
[----:B------:R-:W-:Y:S02]  /*5250*/  UISETP.NE.AND UP1, UPT, UR43, 0x1, UPT ;  /* 0x000000012b00788c */ /* 0x000fe4000bf25270 */
[----:B------:R-:W-:Y:S01]  /*5260*/  UISETP.NE.AND UP2, UPT, UR42, 0x1, UPT ;  /* 0x000000012a00788c */ /* 0x000fe2000bf45270 */
[----:B------:R-:W-:Y:S02]  /*5270*/  UMOV UR4, UR5 ;  /* 0x0000000500047c82 */ /* 0x000fe40008000000 */
[----:B--2---:R-:W-:Y:S03]  /*5280*/  USHF.R.U32.HI UR5, URZ, UR12, UR4 ;  /* 0x0000000cff057299 */ /* 0x004fe60008011604 */
[----:B------:R-:W-:Y:S02]  /*5290*/  UMOV UR4, UR7 ;  /* 0x0000000700047c82 */ /* 0x000fe40008000000 */
[----:B------:R-:W-:Y:S02]  /*52a0*/  USHF.R.U32.HI UR7, URZ, UR53, UR4 ;  /* 0x00000035ff077299 */ /* 0x000fe40008011604 */
[----:B------:R-:W-:Y:S02]  /*52b0*/  USEL UR4, UR56, UR5, !UP0 ;  /* 0x0000000538047287 */ /* 0x000fe4000c000000 */
[----:B------:R-:W-:Y:S01]  /*52c0*/  USEL UR7, UR57, UR7, !UP1 ;  /* 0x0000000739077287 */ /* 0x000fe2000c800000 */
[----:B------:R-:W-:Y:S01]  /*52d0*/  UMOV UR5, UR9 ;  /* 0x0000000900057c82 */ /* 0x000fe20008000000 */
[----:B------:R-:W-:Y:S02]  /*52e0*/  UIMAD.WIDE.U32 UR8, UR4, UR40, URZ ;  /* 0x00000028040872a5 */ /* 0x000fe4000f8e00ff */
[----:B------:R-:W-:Y:S03]  /*52f0*/  USHF.R.U32.HI UR6, URZ, UR12, UR5 ;  /* 0x0000000cff067299 */ /* 0x000fe60008011605 */
[----:B------:R-:W-:Y:S01]  /*5300*/  UMOV UR5, UR11 ;  /* 0x0000000b00057c82 */ /* 0x000fe20008000000 */
[----:B------:R-:W-:Y:S02]  /*5310*/  UIMAD.WIDE.U32 UR10, UR7, UR40, URZ ;  /* 0x00000028070a72a5 */ /* 0x000fe4000f8e00ff */
[----:B------:R-:W-:Y:S02]  /*5320*/  USHF.R.U32.HI UR12, URZ, UR53, UR5 ;  /* 0x00000035ff0c7299 */ /* 0x000fe40008011605 */
[----:B------:R-:W-:Y:S01]  /*5330*/  USEL UR6, UR37, UR6, !UP0 ;  /* 0x0000000625067287 */ /* 0x000fe2000c000000 */
[----:B------:R-:W-:Y:S02]  /*5340*/  UMOV UR5, UR9 ;  /* 0x0000000900057c82 */ /* 0x000fe40008000000 */
[----:B------:R-:W-:Y:S01]  /*5350*/  UMOV UR10, UR11 ;  /* 0x0000000b000a7c82 */ /* 0x000fe20008000000 */
[----:B------:R-:W-:Y:S02]  /*5360*/  @UP2 USHF.R.U32.HI UR4, URZ, UR41, UR5 ;  /* 0x00000029ff042299 */ /* 0x000fe40008011605 */
[----:B------:R-:W-:Y:S02]  /*5370*/  @UP2 USHF.R.U32.HI UR7, URZ, UR41, UR10 ;  /* 0x00000029ff072299 */ /* 0x000fe4000801160a */
[----:B------:R-:W-:Y:S02]  /*5380*/  UIMAD UR4, UR42, UR4, URZ ;  /* 0x000000042a0472a4 */ /* 0x000fe4000f8e02ff */
        /* <DEDUP_REMOVED lines=8> */
[----:B------:R-:W-:Y:S02]  /*5410*/  USEL UR11, UR6, UR4, !UP2 ;  /* 0x00000004060b7287 */ /* 0x000fe4000d000000 */
[----:B------:R-:W-:Y:S02]  /*5420*/  UIADD3 UR8, UPT, UPT, -UR5, URZ, URZ ;  /* 0x000000ff05087290 */ /* 0x000fe4000fffe1ff */
[----:B------:R-:W-:Y:S01]  /*5430*/  UIADD3 UR10, UPT, UPT, -UR11, URZ, URZ ;  /* 0x000000ff0b0a7290 */ /* 0x000fe2000fffe1ff */
[----:B------:R-:W-:Y:S01]  /*5440*/  @!UP0 UMOV UR4, UR9 ;  /* 0x0000000900048c82 */ /* 0x000fe20008000000 */
[----:B------:R-:W-:Y:S02]  /*5450*/  UIADD3 UR9, UPT, UPT, -UR6, URZ, URZ ;  /* 0x000000ff06097290 */ /* 0x000fe4000fffe1ff */
[----:B------:R-:W-:Y:S02]  /*5460*/  @!UP0 USHF.R.U32.HI UR4, URZ, UR41, UR4 ;  /* 0x00000029ff048299 */ /* 0x000fe40008011604 */
[----:B------:R-:W-:Y:S02]  /*5470*/  UIMAD UR10, UR42, UR10, UR6 ;  /* 0x0000000a2a0a72a4 */ /* 0x000fe4000f8e0206 */
[----:B------:R-:W-:Y:S04]  /*5480*/  @!UP0 USEL UR4, UR5, UR4, !UP2 ;  /* 0x0000000405048287 */ /* 0x000fe8000d000000 */
[----:B------:R-:W-:Y:S02]  /*5490*/  @!UP0 UIMAD UR10, UR7, UR10, UR4 ;  /* 0x0000000a070a82a4 */ /* 0x000fe4000f8e0204 */
[----:B------:R-:W-:Y:S02]  /*54a0*/  @!UP0 UIADD3 UR11, UPT, UPT, UR11, -UR4, URZ ;  /* 0x800000040b0b8290 */ /* 0x000fe4000fffe0ff */
[----:B------:R-:W-:Y:S02]  /*54b0*/  UIMAD UR7, UR43, UR8, UR38 ;  /* 0x000000082b0772a4 */ /* 0x000fe4000f8e0226 */
[----:B------:R-:W-:Y:S02]  /*54c0*/  @!UP0 UIMAD UR6, UR11, UR42, UR5 ;  /* 0x0000002a0b0682a4 */ /* 0x000fe4000f8e0205 */
[----:B------:R-:W-:Y:S01]  /*54d0*/  UIMAD UR4, UR54, UR9, UR37 ;  /* 0x00000009360472a4 */ /* 0x000fe2000f8e0225 */
[----:B------:R-:W-:Y:S02]  /*54e0*/  @!UP0 UMOV UR5, UR10 ;  /* 0x0000000a00058c82 */ /* 0x000fe40008000000 */
[----:B------:R-:W-:Y:S02]  /*54f0*/  UIMAD UR38, UR5, UR43, UR7 ;  /* 0x0000002b052672a4 */ /* 0x000fe4000f8e0207 */
[----:B------:R-:W-:Y:S11]  /*5500*/  UIMAD UR37, UR6, UR54, UR4 ;  /* 0x00000036062572a4 */ /* 0x000ff6000f8e0204 */
[----:B------:R-:W-:Y:S01]  /*5510*/  @!UPT UIADD3 URZ, UPT, UPT, URZ, URZ, URZ ;  /* 0x000000fffffff290 */ /* 0x000fe2000fffe0ff */
.L_x_88:
[----:B------:R-:W-:Y:S01]  /*5520*/  UISETP.NE.AND UP0, UPT, UR39, 0x1, UPT ;  /* 0x000000012700788c */ /* 0x000fe2000bf05270 */
[----:B------:R-:W-:Y:S01]  /*5530*/  IADD3 R162, PT, PT, R162, 0x1, RZ ;  /* 0x00000001a2a27810 */ /* 0x000fe20007ffe0ff */
[----:B------:R-:W-:Y:S02]  /*5540*/  UIADD3 UR11, UPT, UPT, UR44, 0x200, URZ ;  /* 0x000002002c0b7890 */ /* 0x000fe4000fffe0ff */
[----:B------:R-:W-:Y:S02]  /*5550*/  USHF.L.U32 UR50, UR16, 0x7, URZ ;  /* 0x0000000710327899 */ /* 0x000fe400080006ff */
[----:B------:R-:W-:Y:S05]  /*5560*/  USHF.L.U32 UR49, UR20, 0x8, URZ ;  /* 0x0000000814317899 */ /* 0x000fea00080006ff */
[----:B------:R-:W2:Y:S01]  /*5570*/  @!UP0 LDCU.128 UR12, c[0x0][0xb10] ;  /* 0x00016200ff0c87ac */ /* 0x000ea20008000c00 */
[----:B------:R-:W3:Y:S01]  /*5580*/  @!UP0 LDCU UR5, c[0x0][0xb0c] ;  /* 0x00016180ff0587ac */ /* 0x000ee20008000800 */
[----:B------:R-:W4:Y:S01]  /*5590*/  @!UP0 LDCU UR10, c[0x0][0xb20] ;  /* 0x00016400ff0a87ac */ /* 0x000f220008000800 */
[----:B--2---:R-:W-:Y:S02]  /*55a0*/  UIMAD.WIDE.U32 UR8, UR38, UR12, URZ ;  /* 0x0000000c260872a5 */ /* 0x004fe4000f8e00ff */
[----:B------:R-:W-:Y:S02]  /*55b0*/  UIMAD.WIDE.U32 UR6, UR37, UR15, URZ ;  /* 0x0000000f250672a5 */ /* 0x000fe4000f8e00ff */
[----:B------:R-:W-:Y:S03]  /*55c0*/  @!UP0 UISETP.NE.AND UP1, UPT, UR14, 0x1, UPT ;  /* 0x000000010e00888c */ /* 0x000fe6000bf25270 */
[----:B------:R-:W-:Y:S01]  /*55d0*/  @!UP0 UMOV UR4, UR9 ;  /* 0x0000000900048c82 */ /* 0x000fe20008000000 */
[----:B---3--:R-:W-:Y:S02]  /*55e0*/  @!UP0 UISETP.NE.AND UP2, UPT, UR5, 0x1, UPT ;  /* 0x000000010500888c */ /* 0x008fe4000bf45270 */
[----:B------:R-:W-:Y:S01]  /*55f0*/  @!UP0 USHF.R.U32.HI UR4, URZ, UR13, UR4 ;  /* 0x0000000dff048299 */ /* 0x000fe20008011604 */
[----:B------:R-:W-:Y:S02]  /*5600*/  @!UP0 UMOV UR6, UR7 ;  /* 0x0000000700068c82 */ /* 0x000fe40008000000 */
[----:B----4-:R-:W-:Y:S02]  /*5610*/  @!UP0 USHF.R.U32.HI UR6, URZ, UR10, UR6 ;  /* 0x0000000aff068299 */ /* 0x010fe40008011606 */
[----:B------:R-:W-:Y:S02]  /*5620*/  @!UP0 USEL UR7, UR38, UR4, !UP2 ;  /* 0x0000000426078287 */ /* 0x000fe4000d000000 */
[----:B------:R-:W-:Y:S04]  /*5630*/  @!UP0 USEL UR6, UR37, UR6, !UP1 ;  /* 0x0000000625068287 */ /* 0x000fe8000c800000 */
[----:B------:R-:W-:Y:S02]  /*5640*/  @!UP0 UIADD3 UR4, UPT, UPT, -UR7, UR6, URZ ;  /* 0x0000000607048290 */ /* 0x000fe4000fffe1ff */
[----:B------:R-:W-:Y:S02]  /*5650*/  @!UP0 UIADD3 UR6, UPT, UPT, UR7, -UR6, URZ ;  /* 0x8000000607068290 */ /* 0x000fe4000fffe0ff */
[----:B------:R-:W-:Y:S02]  /*5660*/  @!UP0 UIMAD UR38, UR4, UR5, UR38 ;  /* 0x00000005042682a4 */ /* 0x000fe4000f8e0226 */
[----:B------:R-:W-:Y:S02]  /*5670*/  @!UP0 UIMAD UR37, UR6, UR14, UR37 ;  /* 0x0000000e062582a4 */ /* 0x000fe4000f8e0225 */
[----:B------:R-:W-:Y:S09]  /*5680*/  ULOP3.LUT UP0, URZ, UR11, 0x1b0, URZ, 0xc0, !UPT ;  /* 0x000001b00bff7892 */ /* 0x000ff2000f80c0ff */
[----:B------:R-:W-:Y:S05]  /*5690*/  BRA.U !UP0, `(.L_x_89) ;  /* 0x0000000108407547 */ /* 0x000fea000b800000 */
[----:B------:R-:W2:Y:S01]  /*56a0*/  LDCU.64 UR8, c[0x4][0x88] ;  /* 0x01001100ff0877ac */ /* 0x000ea20008000a00 */
[----:B------:R-:W-:Y:S01]  /*56b0*/  MOV R3, 0x0 ;  /* 0x0000000000037802 */ /* 0x000fe20000000f00 */
[----:B------:R-:W-:Y:S02]  /*56c0*/  HFMA2 R12, -RZ, RZ, 0, 5.9604644775390625e-08 ;  /* 0x00000001ff0c7431 */ /* 0x000fe400000001ff */
[----:B------:R-:W-:Y:S02]  /*56d0*/  IMAD.MOV.U32 R8, RZ, RZ, 0x70 ;  /* 0x00000070ff087424 */ /* 0x000fe400078e00ff */
[----:B------:R-:W-:Y:S01]  /*56e0*/  IMAD.MOV.U32 R13, RZ, RZ, RZ ;  /* 0x000000ffff0d7224 */ /* 0x000fe200078e00ff */
[----:B------:R-:W3:Y:S01]  /*56f0*/  LDCU.64 UR6, c[0x4][0x90] ;  /* 0x01001200ff0677ac */ /* 0x000ee20008000a00 */
[----:B------:R-:W4:Y:S01]  /*5700*/  LDC.64 R2, c[0x4][R3] ;  /* 0x0100000003027b82 */ /* 0x000f220000000a00 */
[----:B------:R-:W1:Y:S01]  /*5710*/  LDCU.64 UR4, c[0x4][0x8] ;  /* 0x01000100ff0477ac */ /* 0x000e620008000a00 */
[----:B--2---:R-:W-:Y:S01]  /*5720*/  MOV R5, UR9 ;  /* 0x0000000900057c02 */ /* 0x004fe20008000f00 */
[----:B------:R-:W-:Y:S01]  /*5730*/  IMAD.U32 R4, RZ, RZ, UR8 ;  /* 0x00000008ff047e24 */ /* 0x000fe2000f8e00ff */
[----:B---3--:R-:W-:Y:S01]  /*5740*/  MOV R7, UR7 ;  /* 0x0000000700077c02 */ /* 0x008fe20008000f00 */
[----:B------:R-:W-:Y:S01]  /*5750*/  IMAD.U32 R6, RZ, RZ, UR6 ;  /* 0x00000006ff067e24 */ /* 0x000fe2000f8e00ff */
[----:B-1----:R-:W-:Y:S01]  /*5760*/  MOV R11, UR5 ;  /* 0x00000005000b7c02 */ /* 0x002fe20008000f00 */
[----:B------:R-:W-:Y:S02]  /*5770*/  IMAD.U32 R10, RZ, RZ, UR4 ;  /* 0x00000004ff0a7e24 */ /* 0x000fe4000f8e00ff */
[----:B------:R-:W-:Y:S07]  /*5780*/  LEPC R20, `(.L_x_89) ;  /* 0x000000001014794e */ /* 0x000fee0000000000 */
[----:B----45:R-:W-:Y:S05]  /*5790*/  CALL.ABS.NOINC R2 ;  /* 0x0000000002007343 */ /* 0x030fea0003c00000 */
.L_x_89:
[----:B------:R-:W-:Y:S01]  /*57a0*/  LOP3.LUT P0, RZ, R173, 0x1b0, RZ, 0xc0, !PT ;  /* 0x000001b0adff7812 */ /* 0x000fe2000780c0ff */
[----:B------:R-:W-:Y:S11]  /*57b0*/  BSSY.RECONVERGENT B6, `(.L_x_90) ;  /* 0x0000013000067945 */ /* 0x000ff60003800200 */
[----:B------:R-:W-:Y:S01]  /*57c0*/  @!UPT UIADD3 URZ, UPT, UPT, URZ, URZ, URZ ;  /* 0x000000fffffff290 */ /* 0x000fe2000fffe0ff */
[----:B------:R-:W-:Y:S05]  /*57d0*/  @!P0 BRA `(.L_x_91) ;  /* 0x0000000000408947 */ /* 0x000fea0003800000 */
        /* <DEDUP_REMOVED lines=16> */
.L_x_91:
[----:B------:R-:W-:Y:S05]  /*58e0*/  BSYNC.RECONVERGENT B6 ;  /* 0x0000000000067941 */ /* 0x000fea0003800200 */
.L_x_90:
[----:B------:R-:W-:Y:S01]  /*58f0*/  R2UR UR4, R161 ;  /* 0x00000000a10472ca */ /* 0x000fe200000e0000 */
[----:B------:R-:W-:Y:S01]  /*5900*/  UISETP.NE.U32.AND UP0, UPT, UR60, URZ, UPT ;  /* 0x000000ff3c00728c */ /* 0x000fe2000bf05070 */
[----:B------:R-:W-:Y:S02]  /*5910*/  ISETP.NE.U32.AND P4, PT, R156, RZ, PT ;  /* 0x000000ff9c00720c */ /* 0x000fe40003f85070 */
[----:B------:R-:W-:Y:S01]  /*5920*/  ISETP.NE.U32.AND P2, PT, RZ, UR46, PT ;  /* 0x0000002eff007c0c */ /* 0x000fe2000bf45070 */
[----:B------:R-:W-:Y:S01]  /*5930*/  UISETP.NE.AND.EX UP1, UPT, UR61, URZ, UPT, UP0 ;  /* 0x000000ff3d00728c */ /* 0x000fe2000bf25300 */
[----:B------:R-:W-:Y:S01]  /*5940*/  ISETP.NE.AND.EX P4, PT, R157, RZ, PT, P4 ;  /* 0x000000ff9d00720c */ /* 0x000fe20003f85340 */
[----:B------:R-:W-:Y:S01]  /*5950*/  UPLOP3.LUT UP0, UPT, UPT, UPT, UPT, 0x40, 0x4 ;  /* 0x000000000004789c */ /* 0x000fe20003f0e870 */
[----:B------:R-:W-:Y:S05]  /*5960*/  ISETP.NE.AND.EX P2, PT, RZ, UR47, PT, P2 ;  /* 0x0000002fff007c0c */ /* 0x000fea000bf45320 */
[----:B------:R-:W-:Y:S06]  /*5970*/  UISETP.NE.AND UP2, UPT, UR4, URZ, UPT ;  /* 0x000000ff0400728c */ /* 0x000fec000bf45270 */
[----:B------:R-:W-:Y:S05]  /*5980*/  PLOP3.LUT P1, PT, PT, PT, UP2, 0x80, 0x8 ;  /* 0x000000000008781c */ /* 0x000fea0003f2f028 */
[----:B------:R-:W-:Y:S06]  /*5990*/  @UP2 UPLOP3.LUT UP0, UPT, UPT, UPT, UP1, 0x80, 0x8 ;  /* 0x000000000008289c */ /* 0x000fec0003f0f010 */
[----:B------:R-:W-:Y:S01]  /*59a0*/  PLOP3.LUT P0, PT, PT, PT, UP0, 0x80, 0x8 ;  /* 0x000000000008781c */ /* 0x000fe20003f0f008 */
[----:B------:R-:W-:Y:S01]  /*59b0*/  @!UPT UIADD3 URZ, UPT, UPT, URZ, URZ, URZ ;  /* 0x000000fffffff290 */ /* 0x000fe2000fffe0ff */
[----:B------:R-:W-:Y:S11]  /*59c0*/  BRA.U !UP1, `(.L_x_92) ;  /* 0x00000001093c7547 */ /* 0x000ff6000b800000 */
[----:B------:R-:W-:Y:S01]  /*59d0*/  UISETP.NE.U32.AND UP0, UPT, UR46, URZ, UPT ;  /* 0x000000ff2e00728c */ /* 0x000fe2000bf05070 */
[----:B-1----:R-:W-:Y:S01]  /*59e0*/  HFMA2 R0, -RZ, RZ, 0, 5.9604644775390625e-08 ;  /* 0x00000001ff007431 */ /* 0x002fe200000001ff */
[----:B------:R-:W1:Y:S01]  /*59f0*/  LDCU.64 UR8, c[0x0][0x358] ;  /* 0x00006b00ff0877ac */ /* 0x000e620008000a00 */
[----:B------:R-:W-:Y:S01]  /*5a00*/  IMAD.MOV.U32 R158, RZ, RZ, 0x1 ;  /* 0x00000001ff9e7424 */ /* 0x000fe200078e00ff */
[----:B------:R-:W-:Y:S06]  /*5a10*/  UISETP.NE.AND.EX UP0, UPT, UR47, URZ, UPT, UP0 ;  /* 0x000000ff2f00728c */ /* 0x000fec000bf05300 */
[----:B------:R-:W-:Y:S05]  /*5a20*/  PLOP3.LUT P3, PT, PT, PT, UP0, 0x80, 0x8 ;  /* 0x000000000008781c */ /* 0x000fea0003f6f008 */
[----:B------:R-:W2:Y:S01]  /*5a30*/  @UP0 LDCU.64 UR4, c[0x0][0x888] ;  /* 0x00011100ff0407ac */ /* 0x000ea20008000a00 */
[----:B------:R-:W-:Y:S07]  /*5a40*/  @UP0 UIMAD UR6, UR36, UR60, URZ ;  /* 0x0000003c240602a4 */ /* 0x000fee000f8e02ff */
[----:B------:R-:W-:Y:S01]  /*5a50*/  @!P3 PRMT R158, R0, 0x7610, R158 ;  /* 0x00007610009eb816 */ /* 0x000fe2000000009e */
[----:B--2---:R-:W-:Y:S06]  /*5a60*/  @UP0 UIMAD.WIDE UR4, UR6, 0x4, UR4 ;  /* 0x00000004060408a5 */ /* 0x004fec000f8e0204 */
[----:B------:R-:W-:Y:S01]  /*5a70*/  IMAD.U32 R2, RZ, RZ, UR4 ;  /* 0x00000004ff027e24 */ /* 0x000fe2000f8e00ff */
[----:B------:R-:W-:Y:S04]  /*5a80*/  MOV R3, UR5 ;  /* 0x0000000500037c02 */ /* 0x000fe80008000f00 */
[----:B------:R-:W2:Y:S01]  /*5a90*/  @!UP0 LDCU UR4, c[0x0][0x880] ;  /* 0x00011000ff0487ac */ /* 0x000ea20008000800 */
[----:B-1---5:R3:W5:Y:S02]  /*5aa0*/  @P3 LDG.E R73, desc[UR8][R2.64] ;  /* 0x0000000802493981 */ /* 0x022764000c1e1900 */
[----:B--23--:R-:W-:Y:S02]  /*5ab0*/  @!P3 IMAD.U32 R73, RZ, RZ, UR4 ;  /* 0x00000004ff49be24 */ /* 0x00cfe4000f8e00ff */
.L_x_92:
[----:B------:R-:W-:Y:S05]  /*5ac0*/  @!P4 BRA `(.L_x_93) ;  /* 0x000000000024c947 */ /* 0x000fea0003800000 */
[----:B------:R-:W-:Y:S01]  /*5ad0*/  ISETP.NE.U32.AND P3, PT, R138, RZ, PT ;  /* 0x000000ff8a00720c */ /* 0x000fe20003f65070 */
[----:B------:R-:W2:Y:S03]  /*5ae0*/  LDCU.64 UR4, c[0x0][0x358] ;  /* 0x00006b00ff0477ac */ /* 0x000ea60008000a00 */
[----:B------:R-:W-:Y:S11]  /*5af0*/  ISETP.NE.AND.EX P3, PT, R139, RZ, PT, P3 ;  /* 0x000000ff8b00720c */ /* 0x000ff60003f65330 */
[----:B------:R-:W-:Y:S02]  /*5b00*/  @!UPT UIADD3 URZ, UPT, UPT, URZ, URZ, URZ ;  /* 0x000000fffffff290 */ /* 0x000fe4000fffe0ff */
[----:B------:R-:W3:Y:S01]  /*5b10*/  @P3 LDC.64 R2, c[0x0][0x8a8] ;  /* 0x00022a00ff023b82 */ /* 0x000ee20000000a00 */
[----:B-1----:R-:W-:Y:S04]  /*5b20*/  @P3 IMAD R0, R156, UR36, RZ ;  /* 0x000000249c003c24 */ /* 0x002fe8000f8e02ff */
[----:B---3--:R-:W-:Y:S05]  /*5b30*/  @P3 IMAD.WIDE R2, R0, 0x4, R2 ;  /* 0x0000000400023825 */ /* 0x008fea00078e0202 */
[----:B--2--5:R2:W5:Y:S02]  /*5b40*/  @P3 LDG.E R70, desc[UR4][R2.64] ;  /* 0x0000000402463981 */ /* 0x024564000c1e1900 */
[----:B--2---:R-:W3:Y:S02]  /*5b50*/  @!P3 LDC R70, c[0x0][0x8a0] ;  /* 0x00022800ff46bb82 */ /* 0x004ee40000000800 */
.L_x_93:
[----:B-----5:R-:W-:Y:S01]  /*5b60*/  FSETP.NEU.AND P4, PT, R73, RZ, PT ;  /* 0x000000ff4900720b */ /* 0x020fe20003f8d000 */
[----:B------:R-:W-:Y:S01]  /*5b70*/  BSSY B1, `(.L_x_94) ;  /* 0x0000047000017945 */ /* 0x000fe20003800000 */
[----:B------:R-:W-:Y:S01]  /*5b80*/  SEL R5, RZ, 0xffffffff, P2 ;  /* 0xffffffffff057807 */ /* 0x000fe20001000000 */
[----:B------:R-:W-:Y:S01]  /*5b90*/  IMAD.MOV.U32 R180, RZ, RZ, 0x1 ;  /* 0x00000001ffb47424 */ /* 0x000fe200078e00ff */
[----:B------:R-:W-:Y:S01]  /*5ba0*/  LOP3.LUT P3, RZ, R158, 0xff, RZ, 0xc0, !PT ;  /* 0x000000ff9eff7812 */ /* 0x000fe2000786c0ff */
[----:B------:R-:W-:Y:S01]  /*5bb0*/  IMAD R71, R68, 0x100, R69 ;  /* 0x0000010044477824 */ /* 0x000fe200078e0245 */
[----:B-1----:R-:W-:Y:S02]  /*5bc0*/  @P1 SEL R0, RZ, 0xffffffff, P4 ;  /* 0xffffffffff001807 */ /* 0x002fe40002000000 */
[----:B------:R-:W-:Y:S02]  /*5bd0*/  CS2R R154, SRZ ;  /* 0x00000000009a7805 */ /* 0x000fe4000001ff00 */
[----:B------:R-:W-:Y:S02]  /*5be0*/  LEA R3, R166, UR44, 0x3 ;  /* 0x0000002ca6037c11 */ /* 0x000fe4000f8e18ff */
[----:B------:R-:W-:Y:S02]  /*5bf0*/  CS2R R152, SRZ ;  /* 0x0000000000987805 */ /* 0x000fe4000001ff00 */
[----:B------:R-:W-:Y:S02]  /*5c00*/  @P0 SEL R0, R5, R0, !P3 ;  /* 0x0000000005000207 */ /* 0x000fe40005800000 */
[----:B------:R-:W-:Y:S02]  /*5c10*/  CS2R R150, SRZ ;  /* 0x0000000000967805 */ /* 0x000fe4000001ff00 */
[----:B------:R-:W-:Y:S02]  /*5c20*/  LEA R177, R68, UR44, 0x3 ;  /* 0x0000002c44b17c11 */ /* 0x000fe4000f8e18ff */
[----:B------:R-:W-:Y:S02]  /*5c30*/  CS2R R148, SRZ ;  /* 0x0000000000947805 */ /* 0x000fe4000001ff00 */
[----:B------:R-:W-:Y:S02]  /*5c40*/  @P1 LOP3.LUT R0, R0, 0x1, RZ, 0xc0, !PT ;  /* 0x0000000100001812 */ /* 0x000fe400078ec0ff */
[----:B------:R-:W-:Y:S02]  /*5c50*/  CS2R R146, SRZ ;  /* 0x0000000000927805 */ /* 0x000fe4000001ff00 */
[----:B------:R-:W-:Y:S02]  /*5c60*/  SHF.L.U32 R4, R168, 0x1f, RZ ;  /* 0x0000001fa8047819 */ /* 0x000fe400000006ff */
[----:B------:R-:W-:Y:S02]  /*5c70*/  CS2R R144, SRZ ;  /* 0x0000000000907805 */ /* 0x000fe4000001ff00 */
[----:B------:R-:W-:Y:S02]  /*5c80*/  ISETP.NE.U32.OR P6, PT, R0, 0x1, !P1 ;  /* 0x000000010000780c */ /* 0x000fe40004fc5470 */
[----:B------:R-:W-:Y:S02]  /*5c90*/  CS2R R142, SRZ ;  /* 0x00000000008e7805 */ /* 0x000fe4000001ff00 */
[----:B------:R-:W-:Y:S02]  /*5ca0*/  PLOP3.LUT P2, PT, PT, PT, UP1, 0x80, 0x8 ;  /* 0x000000000008781c */ /* 0x000fe40003f4f018 */
[----:B------:R-:W-:Y:S02]  /*5cb0*/  CS2R R140, SRZ ;  /* 0x00000000008c7805 */ /* 0x000fe4000001ff00 */
[----:B------:R-:W-:Y:S02]  /*5cc0*/  SEL R0, RZ, 0xffffffff, P4 ;  /* 0xffffffffff007807 */ /* 0x000fe40002000000 */
[----:B------:R-:W-:Y:S03]  /*5cd0*/  P2R R189, PR, RZ, 0x40 ;  /* 0x00000040ffbd7803 */ /* 0x000fe60000000000 */
[----:B------:R-:W-:Y:S04]  /*5ce0*/  @P6 SHF.L.U32 R2, R165, 0x1f, RZ ;  /* 0x0000001fa5026819 */ /* 0x000fe800000006ff */
[----:B------:R-:W-:Y:S01]  /*5cf0*/  @P2 SEL R0, R5, R0, !P3 ;  /* 0x0000000005002207 */ /* 0x000fe20005800000 */
[----:B------:R-:W1:Y:S03]  /*5d00*/  @P6 SYNCS.PHASECHK.TRANS64.TRYWAIT P1, [R3+URZ+0x30], R2 ;  /* 0x00003002030065a7 */ /* 0x000e6600080211ff */
[----:B------:R-:W-:Y:S04]  /*5d10*/  LOP3.LUT R0, R0, 0x1, RZ, 0xc0, !PT ;  /* 0x0000000100007812 */ /* 0x000fe800078ec0ff */
[----:B------:R-:W-:Y:S04]  /*5d20*/  ISETP.NE.U32.AND P5, PT, R0, 0x1, PT ;  /* 0x000000010000780c */ /* 0x000fe80003fa5070 */
[----:B------:R-:W-:Y:S01]  /*5d30*/  P2R R181, PR, RZ, 0x20 ;  /* 0x00000020ffb57803 */ /* 0x000fe20000000000 */
[----:B------:R2:W4:Y:S01]  /*5d40*/  SYNCS.PHASECHK.TRANS64.TRYWAIT P0, [R177+URZ+0xa0], R4 ;  /* 0x0000a004b10075a7 */ /* 0x00052200080011ff */
[----:B-1----:R-:W-:Y:S01]  /*5d50*/  @P6 SEL R180, RZ, 0x1, !P1 ;  /* 0x00000001ffb46807 */ /* 0x002fe20004800000 */
[----:B--2---:R-:W-:Y:S06]  /*5d60*/  @!P6 BRA `(.L_x_95) ;  /* 0x00000000009ce947 */ /* 0x004fec0003800000 */
[----:B------:R-:W-:Y:S01]  /*5d70*/  @P5 IMAD R7, R166, 0x2000, R171 ;  /* 0x00002000a6075824 */ /* 0x000fe200078e02ab */
[----:B------:R-:W1:Y:S01]  /*5d80*/  S2R R0, SR_CgaCtaId ;  /* 0x0000000000007919 */ /* 0x000e620000008800 */
[----:B------:R-:W-:Y:S01]  /*5d90*/  ISETP.NE.AND P1, PT, R180, RZ, PT ;  /* 0x000000ffb400720c */ /* 0x000fe20003f25270 */
[----:B------:R-:W-:Y:S01]  /*5da0*/  BSSY B0, `(.L_x_96) ;  /* 0x0000010000007945 */ /* 0x000fe20003800000 */
[--C-:B------:R-:W-:Y:S01]  /*5db0*/  @P5 IMAD R8, R172, -0x10, R7.reuse ;  /* 0xfffffff0ac085824 */ /* 0x100fe200078e0207 */
[----:B------:R-:W-:Y:S01]  /*5dc0*/  CS2R R142, SRZ ;  /* 0x00000000008e7805 */ /* 0x000fe2000001ff00 */
[----:B------:R-:W-:Y:S01]  /*5dd0*/  @P5 IMAD R6, R170, -0x10, R7 ;  /* 0xfffffff0aa065824 */ /* 0x000fe200078e0207 */
[----:B------:R-:W-:Y:S01]  /*5de0*/  CS2R R140, SRZ ;  /* 0x00000000008c7805 */ /* 0x000fe2000001ff00 */
[----:B------:R-:W-:Y:S01]  /*5df0*/  @P5 IMAD R5, R169, 0x10, R8 ;  /* 0x00000010a9055824 */ /* 0x000fe200078e0208 */
[----:B------:R-:W-:Y:S02]  /*5e00*/  CS2R R150, SRZ ;  /* 0x0000000000967805 */ /* 0x000fe4000001ff00 */
[----:B------:R-:W-:Y:S02]  /*5e10*/  CS2R R148, SRZ ;  /* 0x0000000000947805 */ /* 0x000fe4000001ff00 */
[----:B------:R-:W-:Y:S02]  /*5e20*/  CS2R R146, SRZ ;  /* 0x0000000000927805 */ /* 0x000fe4000001ff00 */
[----:B------:R-:W-:Y:S02]  /*5e30*/  CS2R R144, SRZ ;  /* 0x0000000000907805 */ /* 0x000fe4000001ff00 */
[----:B------:R-:W-:Y:S02]  /*5e40*/  CS2R R154, SRZ ;  /* 0x00000000009a7805 */ /* 0x000fe4000001ff00 */
[----:B------:R-:W-:Y:S01]  /*5e50*/  CS2R R152, SRZ ;  /* 0x0000000000987805 */ /* 0x000fe2000001ff00 */
[----:B------:R-:W-:Y:S06]  /*5e60*/  @P1 BRA `(.L_x_97) ;  /* 0x00000000000c1947 */ /* 0x000fec0003800000 */
[----:B------:R-:W-:Y:S04]  /*5e70*/  SHF.L.U32 R2, R165, 0x1f, RZ ;  /* 0x0000001fa5027819 */ /* 0x000fe800000006ff */
[----:B------:R-:W2:Y:S02]  /*5e80*/  SYNCS.PHASECHK.TRANS64.TRYWAIT P1, [R3+URZ+0x30], R2 ;  /* 0x00003002030075a7 */ /* 0x000ea400080211ff */
[----:B--2---:R-:W-:Y:S05]  /*5e90*/  @!P1 BRA `(.L_x_98) ;  /* 0x0000006000209947 */ /* 0x004fea0003800000 */
.L_x_97:
[----:B------:R-:W-:Y:S05]  /*5ea0*/  BSYNC B0 ;  /* 0x0000000000007941 */ /* 0x000fea0003800000 */
.L_x_96:
[----:B------:R-:W-:Y:S01]  /*5eb0*/  ISETP.NE.AND P1, PT, R181, RZ, PT ;  /* 0x000000ffb500720c */ /* 0x000fe20003f25270 */
[----:B--2---:R-:W-:Y:S02]  /*5ec0*/  VIADD R3, R3, 0x50 ;  /* 0x0000005003037836 */ /* 0x004fe40000000000 */
[----:B------:R-:W-:Y:S03]  /*5ed0*/  VIADD R166, R166, 0x1 ;  /* 0x00000001a6a67836 */ /* 0x000fe60000000000 */
[----:B-1----:R-:W-:Y:S07]  /*5ee0*/  PRMT R0, R0, 0x654, R3 ;  /* 0x0000065400007816 */ /* 0x002fee0000000003 */
[----:B------:R1:W2:Y:S04]  /*5ef0*/  @P1 LDS.128 R140, [R7] ;  /* 0x00000000078c1984 */ /* 0x0002a80000000c00 */
[----:B------:R1:W1:Y:S04]  /*5f00*/  @P1 LDS.128 R148, [R6+0x20] ;  /* 0x0000200006941984 */ /* 0x0002680000000c00 */
[----:B------:R1:W1:Y:S04]  /*5f10*/  @P1 LDS.128 R144, [R8+0x10] ;  /* 0x0000100008901984 */ /* 0x0002680000000c00 */
[----:B------:R1:W1:Y:S01]  /*5f20*/  @P1 LDS.128 R152, [R5+0x10] ;  /* 0x0000100005981984 */ /* 0x0002620000000c00 */
[C---:B------:R-:W-:Y:S01]  /*5f30*/  ISETP.NE.AND P1, PT, R166.reuse, 0x4, PT ;  /* 0x00000004a600780c */ /* 0x040fe20003f25270 */
[----:B------:R-:W-:Y:S01]  /*5f40*/  @!PT LDS RZ, [RZ] ;  /* 0x00000000fffff984 */ /* 0x000fe20000000800 */
[----:B------:R-:W-:Y:S01]  /*5f50*/  @!PT LDS RZ, [RZ] ;  /* 0x00000000fffff984 */ /* 0x000fe20000000800 */
[----:B------:R-:W-:Y:S01]  /*5f60*/  @!PT LDS RZ, [RZ] ;  /* 0x00000000fffff984 */ /* 0x000fe20000000800 */
[----:B------:R-:W-:Y:S01]  /*5f70*/  @!PT LDS RZ, [RZ] ;  /* 0x00000000fffff984 */ /* 0x000fe20000000800 */
[----:B------:R5:W-:Y:S06]  /*5f80*/  MEMBAR.ALL.CTA ;  /* 0x0000000000007992 */ /* 0x000bec0000008000 */
[----:B-----5:R-:W5:Y:S01]  /*5f90*/  FENCE.VIEW.ASYNC.S ;  /* 0x00000000000073c6 */ /* 0x020f620000000000 */
[----:B------:R-:W-:Y:S01]  /*5fa0*/  SEL R166, R166, RZ, P1 ;  /* 0x000000ffa6a67207 */ /* 0x000fe20000800000 */
[----:B-----5:R5:W-:Y:S02]  /*5fb0*/  SYNCS.ARRIVE.TRANS64.RED.A1T0 RZ, [R0+URZ], RZ ;  /* 0x000000ff00ff79a7 */ /* 0x020be400081004ff */
[----:B-----5:R-:W-:Y:S04]  /*5fc0*/  SEL R0, RZ, 0x1, P1 ;  /* 0x00000001ff007807 */ /* 0x020fe80000800000 */
[----:B--2---:R-:W-:Y:S02]  /*5fd0*/  LOP3.LUT R165, R165, R0, RZ, 0x3c, !PT ;  /* 0x00000000a5a57212 */ /* 0x004fe400078e3cff */
.L_x_95:
[----:B------:R-:W-:Y:S05]  /*5fe0*/  BSYNC B1 ;  /* 0x0000000000017941 */ /* 0x000fea0003800000 */
.L_x_94:
[----:B------:R-:W-:Y:S04]  /*5ff0*/  SHF.R.U32.HI R0, RZ, 0x15, R71 ;  /* 0x00000015ff007819 */ /* 0x000fe80000011647 */
[----:B------:R-:W-:Y:S01]  /*6000*/  LOP3.LUT P1, RZ, R0, 0x3, R159, 0x48, !PT ;  /* 0x0000000300ff7812 */ /* 0x000fe2000782489f */
[----:B------:R-:W-:Y:S01]  /*6010*/  @!UPT UIADD3 URZ, UPT, UPT, URZ, URZ, URZ ;  /* 0x000000fffffff290 */ /* 0x000fe2000fffe0ff */
[----:B----4-:R-:W-:Y:S11]  /*6020*/  @P0 BRA `(.L_x_99) ;  /* 0x0000000000080947 */ /* 0x010ff60003800000 */
[----:B------:R-:W2:Y:S02]  /*6030*/  SYNCS.PHASECHK.TRANS64.TRYWAIT P0, [R177+URZ+0xa0], R4 ;  /* 0x0000a004b10075a7 */ /* 0x000ea400080011ff */
[----:B--2---:R-:W-:Y:S05]  /*6040*/  @!P0 BRA `(.L_x_100) ;  /* 0x0000005c00c88947 */ /* 0x004fea0003800000 */
.L_x_99:
[----:B------:R-:W-:Y:S04]  /*6050*/  BSSY.RECONVERGENT B6, `(.L_x_101) ;  /* 0x0000012000067945 */ /* 0x000fe80003800200 */
[----:B------:R-:W-:Y:S05]  /*6060*/  @!P1 BRA `(.L_x_102) ;  /* 0x0000000000409947 */ /* 0x000fea0003800000 */
[----:B------:R-:W4:Y:S01]  /*6070*/  LDCU.64 UR8, c[0x4][0x78] ;  /* 0x01000f00ff0877ac */ /* 0x000f220008000a00 */
[----:B------:R-:W-:Y:S01]  /*6080*/  MOV R3, 0x0 ;  /* 0x0000000000037802 */ /* 0x000fe20000000f00 */
[----:B------:R-:W-:Y:S02]  /*6090*/  HFMA2 R12, -RZ, RZ, 0, 5.9604644775390625e-08 ;  /* 0x00000001ff0c7431 */ /* 0x000fe400000001ff */
[----:B-1----:R-:W-:Y:S02]  /*60a0*/  IMAD.MOV.U32 R8, RZ, RZ, 0x192 ;  /* 0x00000192ff087424 */ /* 0x002fe400078e00ff */
[----:B------:R-:W-:Y:S01]  /*60b0*/  IMAD.MOV.U32 R13, RZ, RZ, RZ ;  /* 0x000000ffff0d7224 */ /* 0x000fe200078e00ff */
[----:B------:R-:W1:Y:S01]  /*60c0*/  LDCU.64 UR6, c[0x4][0x80] ;  /* 0x01001000ff0677ac */ /* 0x000e620008000a00 */
[----:B------:R-:W3:Y:S01]  /*60d0*/  LDC.64 R2, c[0x4][R3] ;  /* 0x0100000003027b82 */ /* 0x000ee20000000a00 */
[----:B------:R-:W5:Y:S01]  /*60e0*/  LDCU.64 UR4, c[0x4][0x18] ;  /* 0x01000300ff0477ac */ /* 0x000f620008000a00 */
[----:B----4-:R-:W-:Y:S01]  /*60f0*/  MOV R5, UR9 ;  /* 0x0000000900057c02 */ /* 0x010fe20008000f00 */
[----:B--2---:R-:W-:Y:S01]  /*6100*/  IMAD.U32 R4, RZ, RZ, UR8 ;  /* 0x00000008ff047e24 */ /* 0x004fe2000f8e00ff */
[----:B-1----:R-:W-:Y:S01]  /*6110*/  MOV R7, UR7 ;  /* 0x0000000700077c02 */ /* 0x002fe20008000f00 */
[----:B------:R-:W-:Y:S01]  /*6120*/  IMAD.U32 R6, RZ, RZ, UR6 ;  /* 0x00000006ff067e24 */ /* 0x000fe2000f8e00ff */
[----:B-----5:R-:W-:Y:S01]  /*6130*/  MOV R11, UR5 ;  /* 0x00000005000b7c02 */ /* 0x020fe20008000f00 */
[----:B------:R-:W-:Y:S02]  /*6140*/  IMAD.U32 R10, RZ, RZ, UR4 ;  /* 0x00000004ff0a7e24 */ /* 0x000fe4000f8e00ff */
[----:B------:R-:W-:Y:S07]  /*6150*/  LEPC R20, `(.L_x_102) ;  /* 0x000000001014794e */ /* 0x000fee0000000000 */
[----:B---3--:R-:W-:Y:S05]  /*6160*/  CALL.ABS.NOINC R2 ;  /* 0x0000000002007343 */ /* 0x008fea0003c00000 */
.L_x_102:
[----:B------:R-:W-:Y:S05]  /*6170*/  BSYNC.RECONVERGENT B6 ;  /* 0x0000000000067941 */ /* 0x000fea0003800200 */
.L_x_101:
[-C--:B------:R-:W-:Y:S01]  /*6180*/  F2FP.F16.E4M3.UNPACK_B R74, R140.reuse ;  /* 0x0000008cff4a723e */ /* 0x080fe200020006ff */
[----:B------:R-:W-:Y:S05]  /*6190*/  WARPSYNC.ALL ;  /* 0x0000000000007948 */ /* 0x000fea0003800000 */
[----:B------:R-:W-:Y:S01]  /*61a0*/  R2UR UR4, R71 ;  /* 0x00000000470472ca */ /* 0x000fe200000e0000 */
[--C-:B------:R-:W-:Y:S01]  /*61b0*/  HADD2.F32 R72, -RZ, R74.reuse.H0_H0 ;  /* 0x2000004aff487230 */ /* 0x100fe20000004100 */
[----:B------:R-:W-:Y:S01]  /*61c0*/  F2FP.F16.E4M3.UNPACK_B R76, R140.H1 ;  /* 0x0000008cff4c723e */ /* 0x000fe200030006ff */
[----:B------:R-:W-:Y:S01]  /*61d0*/  HADD2.F32 R75, -RZ, R74.H1_H1 ;  /* 0x3000004aff4b7230 */ /* 0x000fe20000004100 */
[-C--:B------:R-:W-:Y:S01]  /*61e0*/  F2FP.F16.E4M3.UNPACK_B R78, R141.reuse ;  /* 0x0000008dff4e723e */ /* 0x080fe200020006ff */
[----:B------:R-:W-:Y:S01]  /*61f0*/  BSSY.RECONVERGENT B0, `(.L_x_103) ;  /* 0x000011d000007945 */ /* 0x000fe20003800200 */
[----:B------:R-:W-:Y:S01]  /*6200*/  F2FP.F16.E4M3.UNPACK_B R80, R141.H1 ;  /* 0x0000008dff50723e */ /* 0x000fe200030006ff */
[----:B------:R-:W-:Y:S01]  /*6210*/  HADD2.F32 R74, -RZ, R76.H0_H0 ;  /* 0x2000004cff4a7230 */ /* 0x000fe20000004100 */
[-C--:B------:R-:W-:Y:S01]  /*6220*/  F2FP.F16.E4M3.UNPACK_B R82, R142.reuse ;  /* 0x0000008eff52723e */ /* 0x080fe200020006ff */
[--C-:B------:R-:W-:Y:S01]  /*6230*/  HADD2.F32 R77, -RZ, R78.reuse.H0_H0 ;  /* 0x2000004eff4d7230 */ /* 0x100fe20000004100 */
[----:B------:R-:W-:Y:S01]  /*6240*/  F2FP.F16.E4M3.UNPACK_B R84, R142.H1 ;  /* 0x0000008eff54723e */ /* 0x000fe200030006ff */
[----:B------:R-:W-:Y:S01]  /*6250*/  HADD2.F32 R78, -RZ, R78.H1_H1 ;  /* 0x3000004eff4e7230 */ /* 0x000fe20000004100 */
[-C--:B------:R-:W-:Y:S01]  /*6260*/  F2FP.F16.E4M3.UNPACK_B R86, R143.reuse ;  /* 0x0000008fff56723e */ /* 0x080fe200020006ff */
[----:B-12---:R-:W3:Y:S01]  /*6270*/  LDTM.x64 R4, tmem[UR4] ;  /* 0x00000004000479ee */ /* 0x006ee20008340000 */
[----:B------:R-:W-:Y:S01]  /*6280*/  F2FP.F16.E4M3.UNPACK_B R88, R143.H1 ;  /* 0x0000008fff58723e */ /* 0x000fe200030006ff */
[----:B------:R-:W-:Y:S01]  /*6290*/  HADD2.F32 R76, -RZ, R76.H1_H1 ;  /* 0x3000004cff4c7230 */ /* 0x000fe20000004100 */
[-C--:B------:R-:W-:Y:S01]  /*62a0*/  F2FP.F16.E4M3.UNPACK_B R90, R144.reuse ;  /* 0x00000090ff5a723e */ /* 0x080fe200020006ff */
[----:B------:R-:W-:Y:S01]  /*62b0*/  HADD2.F32 R79, -RZ, R80.H0_H0 ;  /* 0x20000050ff4f7230 */ /* 0x000fe20000004100 */
[----:B------:R-:W-:Y:S01]  /*62c0*/  F2FP.F16.E4M3.UNPACK_B R92, R144.H1 ;  /* 0x00000090ff5c723e */ /* 0x000fe200030006ff */
[--C-:B------:R-:W-:Y:S01]  /*62d0*/  HADD2.F32 R81, -RZ, R82.reuse.H0_H0 ;  /* 0x20000052ff517230 */ /* 0x100fe20000004100 */
[----:B------:R-:W-:Y:S01]  /*62e0*/  SHF.L.U32 R182, R164, 0x4, RZ ;  /* 0x00000004a4b67819 */ /* 0x000fe200000006ff */
[----:B------:R-:W-:Y:S01]  /*62f0*/  HADD2.F32 R82, -RZ, R82.H1_H1 ;  /* 0x30000052ff527230 */ /* 0x000fe20000004100 */
[----:B------:R-:W-:Y:S01]  /*6300*/  SHF.L.U32 R188, R163, 0x4, RZ ;  /* 0x00000004a3bc7819 */ /* 0x000fe200000006ff */
[--C-:B------:R-:W-:Y:S01]  /*6310*/  HADD2.F32 R85, -RZ, R86.reuse.H0_H0 ;  /* 0x20000056ff557230 */ /* 0x100fe20000004100 */
[----:B------:R-:W-:Y:S01]  /*6320*/  IADD3 R176, PT, PT, R171, R182, RZ ;  /* 0x000000b6abb07210 */ /* 0x000fe20007ffe0ff */
[----:B------:R-:W-:Y:S01]  /*6330*/  HADD2.F32 R86, -RZ, R86.H1_H1 ;  /* 0x30000056ff567230 */ /* 0x000fe20000004100 */
[----:B------:R-:W-:Y:S01]  /*6340*/  SHF.L.U32 R183, R169, 0x4, RZ ;  /* 0x00000004a9b77819 */ /* 0x000fe200000006ff */
[--C-:B------:R-:W-:Y:S01]  /*6350*/  HADD2.F32 R89, -RZ, R90.reuse.H0_H0 ;  /* 0x2000005aff597230 */ /* 0x100fe20000004100 */
[----:B------:R-:W-:Y:S01]  /*6360*/  F2FP.F16.E4M3.UNPACK_B R94, R145 ;  /* 0x00000091ff5e723e */ /* 0x000fe200020006ff */
[----:B------:R-:W-:Y:S01]  /*6370*/  HADD2.F32 R90, -RZ, R90.H1_H1 ;  /* 0x3000005aff5a7230 */ /* 0x000fe20000004100 */
[----:B------:R-:W-:Y:S01]  /*6380*/  IADD3 R178, PT, PT, R183, R176, RZ ;  /* 0x000000b0b7b27210 */ /* 0x000fe20007ffe0ff */
[----:B------:R-:W-:Y:S01]  /*6390*/  HADD2.F32 R80, -RZ, R80.H1_H1 ;  /* 0x30000050ff507230 */ /* 0x000fe20000004100 */
[----:B------:R-:W-:Y:S01]  /*63a0*/  F2FP.F16.E4M3.UNPACK_B R98, R146 ;  /* 0x00000092ff62723e */ /* 0x000fe200020006ff */
[--C-:B------:R-:W-:Y:S01]  /*63b0*/  HADD2.F32 R93, -RZ, R94.reuse.H0_H0 ;  /* 0x2000005eff5d7230 */ /* 0x100fe20000004100 */
[----:B------:R-:W-:Y:S01]  /*63c0*/  F2FP.F16.E4M3.UNPACK_B R102, R147 ;  /* 0x00000093ff66723e */ /* 0x000fe200020006ff */
[----:B------:R-:W-:Y:S01]  /*63d0*/  HADD2.F32 R94, -RZ, R94.H1_H1 ;  /* 0x3000005eff5e7230 */ /* 0x000fe20000004100 */
[----:B------:R-:W-:Y:S01]  /*63e0*/  F2FP.F16.E4M3.UNPACK_B R106, R148 ;  /* 0x00000094ff6a723e */ /* 0x000fe200020006ff */
[C---:B---3--:R-:W-:Y:S01]  /*63f0*/  FMUL R0, R70.reuse, R4 ;  /* 0x0000000446007220 */ /* 0x048fe20000400000 */
[C---:B------:R-:W-:Y:S01]  /*6400*/  FMUL R2, R70.reuse, R5 ;  /* 0x0000000546027220 */ /* 0x040fe20000400000 */
[C---:B------:R-:W-:Y:S01]  /*6410*/  FMUL R4, R70.reuse, R8 ;  /* 0x0000000846047220 */ /* 0x040fe20000400000 */
[C---:B------:R-:W-:Y:S01]  /*6420*/  FMUL R5, R70.reuse, R9 ;  /* 0x0000000946057220 */ /* 0x040fe20000400000 */
[C---:B------:R-:W-:Y:S01]  /*6430*/  FFMA R0, R73.reuse, R72, R0 ;  /* 0x0000004849007223 */ /* 0x040fe20000000000 */
[C---:B------:R-:W-:Y:S01]  /*6440*/  FFMA R2, R73.reuse, R75, R2 ;  /* 0x0000004b49027223 */ /* 0x040fe20000000002 */
[C---:B------:R-:W-:Y:S01]  /*6450*/  FMUL R8, R70.reuse, R12 ;  /* 0x0000000c46087220 */ /* 0x040fe20000400000 */
[C---:B------:R-:W-:Y:S01]  /*6460*/  FMUL R9, R70.reuse, R13 ;  /* 0x0000000d46097220 */ /* 0x040fe20000400000 */
[C---:B------:R-:W-:Y:S01]  /*6470*/  FMUL R12, R70.reuse, R16 ;  /* 0x00000010460c7220 */ /* 0x040fe20000400000 */
[C---:B------:R-:W-:Y:S01]  /*6480*/  FMUL R13, R70.reuse, R17 ;  /* 0x00000011460d7220 */ /* 0x040fe20000400000 */
[C---:B------:R-:W-:Y:S01]  /*6490*/  FMUL R16, R70.reuse, R20 ;  /* 0x0000001446107220 */ /* 0x040fe20000400000 */
[C---:B------:R-:W-:Y:S01]  /*64a0*/  FMUL R17, R70.reuse, R21 ;  /* 0x0000001546117220 */ /* 0x040fe20000400000 */
[C---:B------:R-:W-:Y:S01]  /*64b0*/  FMUL R20, R70.reuse, R24 ;  /* 0x0000001846147220 */ /* 0x040fe20000400000 */
[C---:B------:R-:W-:Y:S01]  /*64c0*/  FMUL R21, R70.reuse, R25 ;  /* 0x0000001946157220 */ /* 0x040fe20000400000 */
[--C-:B------:R-:W-:Y:S02]  /*64d0*/  HADD2.F32 R97, -RZ, R98.reuse.H0_H0 ;  /* 0x20000062ff617230 */ /* 0x100fe40000004100 */
[C---:B------:R-:W-:Y:S01]  /*64e0*/  FMUL R24, R70.reuse, R28 ;  /* 0x0000001c46187220 */ /* 0x040fe20000400000 */
[----:B------:R-:W-:Y:S02]  /*64f0*/  HADD2.F32 R98, -RZ, R98.H1_H1 ;  /* 0x30000062ff627230 */ /* 0x000fe40000004100 */
[C---:B------:R-:W-:Y:S01]  /*6500*/  FMUL R25, R70.reuse, R29 ;  /* 0x0000001d46197220 */ /* 0x040fe20000400000 */
[--C-:B------:R-:W-:Y:S02]  /*6510*/  HADD2.F32 R101, -RZ, R102.reuse.H0_H0 ;  /* 0x20000066ff657230 */ /* 0x100fe40000004100 */
[C---:B------:R-:W-:Y:S01]  /*6520*/  FMUL R28, R70.reuse, R32 ;  /* 0x00000020461c7220 */ /* 0x040fe20000400000 */
[----:B------:R-:W-:Y:S02]  /*6530*/  HADD2.F32 R102, -RZ, R102.H1_H1 ;  /* 0x30000066ff667230 */ /* 0x000fe40000004100 */
[C---:B------:R-:W-:Y:S01]  /*6540*/  FMUL R29, R70.reuse, R33 ;  /* 0x00000021461d7220 */ /* 0x040fe20000400000 */
[--C-:B------:R-:W-:Y:S02]  /*6550*/  HADD2.F32 R105, -RZ, R106.reuse.H0_H0 ;  /* 0x2000006aff697230 */ /* 0x100fe40000004100 */
[C---:B------:R-:W-:Y:S01]  /*6560*/  FMUL R32, R70.reuse, R36 ;  /* 0x0000002446207220 */ /* 0x040fe20000400000 */
[----:B------:R-:W-:Y:S01]  /*6570*/  F2FP.F16.E4M3.UNPACK_B R96, R145.H1 ;  /* 0x00000091ff60723e */ /* 0x000fe200030006ff */
[----:B------:R-:W-:Y:S02]  /*6580*/  HADD2.F32 R106, -RZ, R106.H1_H1 ;  /* 0x3000006aff6a7230 */ /* 0x000fe40000004100 */
[C---:B------:R-:W-:Y:S01]  /*6590*/  FMUL R33, R70.reuse, R37 ;  /* 0x0000002546217220 */ /* 0x040fe20000400000 */
[C---:B------:R-:W-:Y:S01]  /*65a0*/  FMUL R36, R70.reuse, R40 ;  /* 0x0000002846247220 */ /* 0x040fe20000400000 */
[----:B------:R-:W-:Y:S01]  /*65b0*/  F2FP.F16.E4M3.UNPACK_B R100, R146.H1 ;  /* 0x00000092ff64723e */ /* 0x000fe200030006ff */
        /* <DEDUP_REMOVED lines=8> */
[----:B------:R-:W-:Y:S01]  /*6640*/  F2FP.F16.E4M3.UNPACK_B R110, R149 ;  /* 0x00000095ff6e723e */ /* 0x000fe200020006ff */
[C---:B------:R-:W-:Y:S01]  /*6650*/  FMUL R49, R70.reuse, R53 ;  /* 0x0000003546317220 */ /* 0x040fe20000400000 */
[C---:B------:R-:W-:Y:S01]  /*6660*/  FMUL R52, R70.reuse, R56 ;  /* 0x0000003846347220 */ /* 0x040fe20000400000 */
[----:B------:R-:W-:Y:S01]  /*6670*/  F2FP.F16.E4M3.UNPACK_B R112, R149.H1 ;  /* 0x00000095ff70723e */ /* 0x000fe200030006ff */
[C---:B------:R-:W-:Y:S01]  /*6680*/  FMUL R53, R70.reuse, R57 ;  /* 0x0000003946357220 */ /* 0x040fe20000400000 */
[--C-:B------:R-:W-:Y:S02]  /*6690*/  HADD2.F32 R109, -RZ, R110.reuse.H0_H0 ;  /* 0x2000006eff6d7230 */ /* 0x100fe40000004100 */
[C---:B------:R-:W-:Y:S01]  /*66a0*/  FMUL R56, R70.reuse, R60 ;  /* 0x0000003c46387220 */ /* 0x040fe20000400000 */
[----:B------:R-:W-:Y:S01]  /*66b0*/  F2FP.F16.E4M3.UNPACK_B R114, R150 ;  /* 0x00000096ff72723e */ /* 0x000fe200020006ff */
[----:B------:R-:W-:Y:S02]  /*66c0*/  HADD2.F32 R110, -RZ, R110.H1_H1 ;  /* 0x3000006eff6e7230 */ /* 0x000fe40000004100 */
[C---:B------:R-:W-:Y:S01]  /*66d0*/  FMUL R57, R70.reuse, R61 ;  /* 0x0000003d46397220 */ /* 0x040fe20000400000 */
[C---:B------:R-:W-:Y:S01]  /*66e0*/  FMUL R60, R70.reuse, R64 ;  /* 0x00000040463c7220 */ /* 0x040fe20000400000 */
[----:B------:R-:W-:Y:S01]  /*66f0*/  F2FP.F16.E4M3.UNPACK_B R116, R150.H1 ;  /* 0x00000096ff74723e */ /* 0x000fe200030006ff */
[--C-:B------:R-:W-:Y:S02]  /*6700*/  HADD2.F32 R113, -RZ, R114.reuse.H0_H0 ;  /* 0x20000072ff717230 */ /* 0x100fe40000004100 */
[C---:B------:R-:W-:Y:S01]  /*6710*/  FMUL R61, R70.reuse, R65 ;  /* 0x00000041463d7220 */ /* 0x040fe20000400000 */
[----:B------:R-:W-:Y:S02]  /*6720*/  HADD2.F32 R114, -RZ, R114.H1_H1 ;  /* 0x30000072ff727230 */ /* 0x000fe40000004100 */
[C---:B------:R-:W-:Y:S01]  /*6730*/  FMUL R3, R70.reuse, R6 ;  /* 0x0000000646037220 */ /* 0x040fe20000400000 */
[----:B------:R-:W-:Y:S01]  /*6740*/  F2FP.F16.E4M3.UNPACK_B R118, R151 ;  /* 0x00000097ff76723e */ /* 0x000fe200020006ff */
[C---:B------:R-:W-:Y:S01]  /*6750*/  FMUL R7, R70.reuse, R7 ;  /* 0x0000000746077220 */ /* 0x040fe20000400000 */
[C---:B------:R-:W-:Y:S01]  /*6760*/  FMUL R6, R70.reuse, R10 ;  /* 0x0000000a46067220 */ /* 0x040fe20000400000 */
[----:B------:R-:W-:Y:S01]  /*6770*/  F2FP.F16.E4M3.UNPACK_B R120, R151.H1 ;  /* 0x00000097ff78723e */ /* 0x000fe200030006ff */
[C---:B------:R-:W-:Y:S01]  /*6780*/  FFMA R3, R73.reuse, R74, R3 ;  /* 0x0000004a49037223 */ /* 0x040fe20000000003 */
[C---:B------:R-:W-:Y:S01]  /*6790*/  FFMA R7, R73.reuse, R76, R7 ;  /* 0x0000004c49077223 */ /* 0x040fe20000000007 */
[----:B------:R-:W-:Y:S01]  /*67a0*/  F2FP.F16.E4M3.UNPACK_B R122, R152 ;  /* 0x00000098ff7a723e */ /* 0x000fe200020006ff */
[C---:B------:R-:W-:Y:S01]  /*67b0*/  FFMA R4, R73.reuse, R77, R4 ;  /* 0x0000004d49047223 */ /* 0x040fe20000000004 */
[C---:B------:R-:W-:Y:S01]  /*67c0*/  FFMA R5, R73.reuse, R78, R5 ;  /* 0x0000004e49057223 */ /* 0x040fe20000000005 */
[----:B------:R-:W-:Y:S01]  /*67d0*/  F2FP.F16.E4M3.UNPACK_B R124, R152.H1 ;  /* 0x00000098ff7c723e */ /* 0x000fe200030006ff */
[----:B------:R-:W-:Y:S01]  /*67e0*/  FFMA R6, R73, R79, R6 ;  /* 0x0000004f49067223 */ /* 0x000fe20000000006 */
[----:B------:R-:W-:Y:S01]  /*67f0*/  F2FP.SATFINITE.E4M3.F32.PACK_AB_MERGE_C R179, R7, R3, RZ ;  /* 0x0000000307b3723e */ /* 0x000fe200048070ff */
[----:B------:R-:W-:Y:S02]  /*6800*/  HADD2.F32 R117, -RZ, R118.H0_H0 ;  /* 0x20000076ff757230 */ /* 0x000fe40000004100 */
[----:B------:R-:W-:Y:S01]  /*6810*/  FMUL R11, R70, R11 ;  /* 0x0000000b460b7220 */ /* 0x000fe20000400000 */
[----:B------:R-:W-:Y:S01]  /*6820*/  HADD2.F32 R83, -RZ, R84.H0_H0 ;  /* 0x20000054ff537230 */ /* 0x000fe20000004100 */
[----:B------:R-:W-:Y:S01]  /*6830*/  F2FP.SATFINITE.E4M3.F32.PACK_AB_MERGE_C R184, R2, R0, R179 ;  /* 0x0000000002b8723e */ /* 0x000fe200048070b3 */
[----:B------:R-:W-:Y:S01]  /*6840*/  HADD2.F32 R118, -RZ, R118.H1_H1 ;  /* 0x30000076ff767230 */ /* 0x000fe20000004100 */
[----:B------:R-:W-:Y:S01]  /*6850*/  IADD3 R179, PT, PT, R171, R188, RZ ;  /* 0x000000bcabb37210 */ /* 0x000fe20007ffe0ff */
[C---:B------:R-:W-:Y:S01]  /*6860*/  FFMA R11, R73.reuse, R80, R11 ;  /* 0x00000050490b7223 */ /* 0x040fe2000000000b */
[C---:B------:R-:W-:Y:S01]  /*6870*/  FFMA R8, R73.reuse, R81, R8 ;  /* 0x0000005149087223 */ /* 0x040fe20000000008 */
[----:B------:R-:W-:Y:S01]  /*6880*/  FFMA R9, R73, R82, R9 ;  /* 0x0000005249097223 */ /* 0x000fe20000000009 */
[----:B------:R-:W-:Y:S02]  /*6890*/  HADD2.F32 R121, -RZ, R122.H0_H0 ;  /* 0x2000007aff797230 */ /* 0x000fe40000004100 */
[C---:B------:R-:W-:Y:S01]  /*68a0*/  FMUL R10, R70.reuse, R14 ;  /* 0x0000000e460a7220 */ /* 0x040fe20000400000 */
[----:B------:R-:W-:Y:S01]  /*68b0*/  HADD2.F32 R84, -RZ, R84.H1_H1 ;  /* 0x30000054ff547230 */ /* 0x000fe20000004100 */
[----:B------:R-:W-:Y:S01]  /*68c0*/  F2FP.SATFINITE.E4M3.F32.PACK_AB_MERGE_C R185, R11, R6, RZ ;  /* 0x000000060bb9723e */ /* 0x000fe200048070ff */
[----:B------:R-:W-:Y:S02]  /*68d0*/  HADD2.F32 R122, -RZ, R122.H1_H1 ;  /* 0x3000007aff7a7230 */ /* 0x000fe40000004100 */
[----:B------:R-:W-:Y:S01]  /*68e0*/  FFMA R10, R73, R83, R10 ;  /* 0x00000053490a7223 */ /* 0x000fe2000000000a */
[C---:B------:R-:W-:Y:S01]  /*68f0*/  FMUL R15, R70.reuse, R15 ;  /* 0x0000000f460f7220 */ /* 0x040fe20000400000 */
[--C-:B------:R-:W-:Y:S01]  /*6900*/  HADD2.F32 R87, -RZ, R88.reuse.H0_H0 ;  /* 0x20000058ff577230 */ /* 0x100fe20000004100 */
[----:B------:R-:W-:Y:S01]  /*6910*/  F2FP.SATFINITE.E4M3.F32.PACK_AB_MERGE_C R185, R5, R4, R185 ;  /* 0x0000000405b9723e */ /* 0x000fe200048070b9 */
[----:B------:R-:W-:Y:S02]  /*6920*/  HADD2.F32 R88, -RZ, R88.H1_H1 ;  /* 0x30000058ff587230 */ /* 0x000fe40000004100 */
[C---:B------:R-:W-:Y:S01]  /*6930*/  FFMA R15, R73.reuse, R84, R15 ;  /* 0x00000054490f7223 */ /* 0x040fe2000000000f */
[C---:B------:R-:W-:Y:S01]  /*6940*/  FFMA R12, R73.reuse, R85, R12 ;  /* 0x00000055490c7223 */ /* 0x040fe2000000000c */
[----:B------:R-:W-:Y:S01]  /*6950*/  FFMA R13, R73, R86, R13 ;  /* 0x00000056490d7223 */ /* 0x000fe2000000000d */
[C---:B------:R-:W-:Y:S01]  /*6960*/  FMUL R14, R70.reuse, R18 ;  /* 0x00000012460e7220 */ /* 0x040fe20000400000 */
[----:B------:R-:W-:Y:S01]  /*6970*/  F2FP.F16.E4M3.UNPACK_B R126, R153 ;  /* 0x00000099ff7e723e */ /* 0x000fe200020006ff */
[C---:B------:R-:W-:Y:S01]  /*6980*/  FMUL R19, R70.reuse, R19 ;  /* 0x0000001346137220 */ /* 0x040fe20000400000 */
[----:B------:R-:W-:Y:S01]  /*6990*/  HADD2.F32 R91, -RZ, R92.H0_H0 ;  /* 0x2000005cff5b7230 */ /* 0x000fe20000004100 */
[----:B------:R-:W-:Y:S01]  /*69a0*/  F2FP.SATFINITE.E4M3.F32.PACK_AB_MERGE_C R186, R15, R10, RZ ;  /* 0x0000000a0fba723e */ /* 0x000fe200048070ff */
[C---:B------:R-:W-:Y:S01]  /*69b0*/  FFMA R14, R73.reuse, R87, R14 ;  /* 0x00000057490e7223 */ /* 0x040fe2000000000e */
[C---:B------:R-:W-:Y:S01]  /*69c0*/  FFMA R19, R73.reuse, R88, R19 ;  /* 0x0000005849137223 */ /* 0x040fe20000000013 */
[C---:B------:R-:W-:Y:S01]  /*69d0*/  FFMA R16, R73.reuse, R89, R16 ;  /* 0x0000005949107223 */ /* 0x040fe20000000010 */
[----:B------:R-:W-:Y:S01]  /*69e0*/  F2FP.F16.E4M3.UNPACK_B R128, R153.H1 ;  /* 0x00000099ff80723e */ /* 0x000fe200030006ff */
[----:B------:R-:W-:Y:S01]  /*69f0*/  FFMA R17, R73, R90, R17 ;  /* 0x0000005a49117223 */ /* 0x000fe20000000011 */
[----:B------:R-:W-:Y:S01]  /*6a00*/  F2FP.SATFINITE.E4M3.F32.PACK_AB_MERGE_C R186, R9, R8, R186 ;  /* 0x0000000809ba723e */ /* 0x000fe200048070ba */
[--C-:B------:R-:W-:Y:S01]  /*6a10*/  HADD2.F32 R125, -RZ, R126.reuse.H0_H0 ;  /* 0x2000007eff7d7230 */ /* 0x100fe20000004100 */
[----:B------:R-:W-:Y:S01]  /*6a20*/  F2FP.SATFINITE.E4M3.F32.PACK_AB_MERGE_C R187, R19, R14, RZ ;  /* 0x0000000e13bb723e */ /* 0x000fe200048070ff */
[----:B------:R-:W-:Y:S02]  /*6a30*/  HADD2.F32 R126, -RZ, R126.H1_H1 ;  /* 0x3000007eff7e7230 */ /* 0x000fe40000004100 */
[C---:B------:R-:W-:Y:S01]  /*6a40*/  FMUL R18, R70.reuse, R22 ;  /* 0x0000001646127220 */ /* 0x040fe20000400000 */
[----:B------:R-:W-:Y:S01]  /*6a50*/  HADD2.F32 R92, -RZ, R92.H1_H1 ;  /* 0x3000005cff5c7230 */ /* 0x000fe20000004100 */
[----:B------:R-:W-:Y:S01]  /*6a60*/  F2FP.SATFINITE.E4M3.F32.PACK_AB_MERGE_C R187, R13, R12, R187 ;  /* 0x0000000c0dbb723e */ /* 0x000fe200048070bb */
[C---:B------:R-:W-:Y:S01]  /*6a70*/  FMUL R23, R70.reuse, R23 ;  /* 0x0000001746177220 */ /* 0x040fe20000400000 */
[--C-:B------:R-:W-:Y:S02]  /*6a80*/  HADD2.F32 R95, -RZ, R96.reuse.H0_H0 ;  /* 0x20000060ff5f7230 */ /* 0x100fe40000004100 */
[C---:B------:R-:W-:Y:S01]  /*6a90*/  FFMA R18, R73.reuse, R91, R18 ;  /* 0x0000005b49127223 */ /* 0x040fe20000000012 */
[----:B------:R-:W-:Y:S01]  /*6aa0*/  HADD2.F32 R96, -RZ, R96.H1_H1 ;  /* 0x30000060ff607230 */ /* 0x000fe20000004100 */
[----:B------:R1:W-:Y:S01]  /*6ab0*/  STS.128 [R137+UR44+0x8200], R184 ;  /* 0x008200b889007988 */ /* 0x0003e20008000c2c */
        /* <DEDUP_REMOVED lines=48> */
[----:B------:R1:W-:Y:S01]  /*6dc0*/  STS.128 [R176+0x8010], R192 ;  /* 0x008010c0b0007388 */ /* 0x0003e20000000c00 */
[C---:B------:R-:W-:Y:S01]  /*6dd0*/  FFMA R39, R73.reuse, R108, R39 ;  /* 0x0000006c49277223 */ /* 0x040fe20000000027 */
[C---:B------:R-:W-:Y:S01]  /*6de0*/  FFMA R36, R73.reuse, R109, R36 ;  /* 0x0000006d49247223 */ /* 0x040fe20000000024 */
[----:B------:R-:W-:Y:S01]  /*6df0*/  FFMA R37, R73, R110, R37 ;  /* 0x0000006e49257223 */ /* 0x000fe20000000025 */
[----:B------:R-:W-:Y:S01]  /*6e00*/  FMUL R38, R70, R42 ;  /* 0x0000002a46267220 */ /* 0x000fe20000400000 */
[----:B------:R-:W-:Y:S01]  /*6e10*/  ISETP.NE.AND P0, PT, R174, RZ, PT ;  /* 0x000000ffae00720c */ /* 0x000fe20003f05270 */
[C---:B------:R-:W-:Y:S01]  /*6e20*/  FMUL R43, R70.reuse, R43 ;  /* 0x0000002b462b7220 */ /* 0x040fe20000400000 */
[--C-:B------:R-:W-:Y:S01]  /*6e30*/  HADD2.F32 R115, -RZ, R116.reuse.H0_H0 ;  /* 0x20000074ff737230 */ /* 0x100fe20000004100 */
[----:B------:R-:W-:Y:S01]  /*6e40*/  F2FP.SATFINITE.E4M3.F32.PACK_AB_MERGE_C R196, R39, R34, RZ ;  /* 0x0000002227c4723e */ /* 0x000fe200048070ff */
[C---:B------:R-:W-:Y:S01]  /*6e50*/  FFMA R38, R73.reuse, R111, R38 ;  /* 0x0000006f49267223 */ /* 0x040fe20000000026 */
[C---:B------:R-:W-:Y:S01]  /*6e60*/  FFMA R43, R73.reuse, R112, R43 ;  /* 0x00000070492b7223 */ /* 0x040fe2000000002b */
[----:B------:R-:W-:Y:S01]  /*6e70*/  FFMA R40, R73, R113, R40 ;  /* 0x0000007149287223 */ /* 0x000fe20000000028 */
[----:B------:R-:W-:Y:S01]  /*6e80*/  F2FP.SATFINITE.E4M3.F32.PACK_AB_MERGE_C R196, R33, R32, R196 ;  /* 0x0000002021c4723e */ /* 0x000fe200048070c4 */
[----:B------:R-:W-:Y:S01]  /*6e90*/  FFMA R41, R73, R114, R41 ;  /* 0x0000007249297223 */ /* 0x000fe20000000029 */
[----:B------:R-:W-:Y:S01]  /*6ea0*/  HADD2.F32 R116, -RZ, R116.H1_H1 ;  /* 0x30000074ff747230 */ /* 0x000fe20000004100 */
[----:B------:R-:W-:Y:S01]  /*6eb0*/  F2FP.SATFINITE.E4M3.F32.PACK_AB_MERGE_C R197, R43, R38, RZ ;  /* 0x000000262bc5723e */ /* 0x000fe200048070ff */
[C---:B------:R-:W-:Y:S01]  /*6ec0*/  FMUL R42, R70.reuse, R46 ;  /* 0x0000002e462a7220 */ /* 0x040fe20000400000 */
[C---:B------:R-:W-:Y:S01]  /*6ed0*/  FMUL R47, R70.reuse, R47 ;  /* 0x0000002f462f7220 */ /* 0x040fe20000400000 */
[--C-:B------:R-:W-:Y:S01]  /*6ee0*/  HADD2.F32 R119, -RZ, R120.reuse.H0_H0 ;  /* 0x20000078ff777230 */ /* 0x100fe20000004100 */
[----:B------:R-:W-:Y:S01]  /*6ef0*/  F2FP.SATFINITE.E4M3.F32.PACK_AB_MERGE_C R197, R37, R36, R197 ;  /* 0x0000002425c5723e */ /* 0x000fe200048070c5 */
[C---:B------:R-:W-:Y:S01]  /*6f00*/  FFMA R42, R73.reuse, R115, R42 ;  /* 0x00000073492a7223 */ /* 0x040fe2000000002a */
[C---:B------:R-:W-:Y:S01]  /*6f10*/  FFMA R47, R73.reuse, R116, R47 ;  /* 0x00000074492f7223 */ /* 0x040fe2000000002f */
[----:B------:R-:W-:Y:S01]  /*6f20*/  FFMA R44, R73, R117, R44 ;  /* 0x00000075492c7223 */ /* 0x000fe2000000002c */
[----:B------:R-:W-:Y:S01]  /*6f30*/  ISETP.NE.AND P6, PT, R189, RZ, PT ;  /* 0x000000ffbd00720c */ /* 0x000fe20003fc5270 */
[----:B------:R-:W-:Y:S01]  /*6f40*/  FFMA R45, R73, R118, R45 ;  /* 0x00000076492d7223 */ /* 0x000fe2000000002d */
[----:B------:R-:W-:Y:S01]  /*6f50*/  HADD2.F32 R120, -RZ, R120.H1_H1 ;  /* 0x30000078ff787230 */ /* 0x000fe20000004100 */
[----:B------:R-:W-:Y:S01]  /*6f60*/  F2FP.SATFINITE.E4M3.F32.PACK_AB_MERGE_C R198, R47, R42, RZ ;  /* 0x0000002a2fc6723e */ /* 0x000fe200048070ff */
[C---:B------:R-:W-:Y:S01]  /*6f70*/  FMUL R46, R70.reuse, R50 ;  /* 0x00000032462e7220 */ /* 0x040fe20000400000 */
[C---:B------:R-:W-:Y:S01]  /*6f80*/  FMUL R51, R70.reuse, R51 ;  /* 0x0000003346337220 */ /* 0x040fe20000400000 */
[--C-:B------:R-:W-:Y:S02]  /*6f90*/  HADD2.F32 R123, -RZ, R124.reuse.H0_H0 ;  /* 0x2000007cff7b7230 */ /* 0x100fe40000004100 */
[C---:B------:R-:W-:Y:S01]  /*6fa0*/  FMUL R50, R70.reuse, R54 ;  /* 0x0000003646327220 */ /* 0x040fe20000400000 */
[C---:B------:R-:W-:Y:S01]  /*6fb0*/  FFMA R46, R73.reuse, R119, R46 ;  /* 0x00000077492e7223 */ /* 0x040fe2000000002e */
[----:B------:R-:W-:Y:S02]  /*6fc0*/  HADD2.F32 R124, -RZ, R124.H1_H1 ;  /* 0x3000007cff7c7230 */ /* 0x000fe40000004100 */
[C---:B------:R-:W-:Y:S01]  /*6fd0*/  FFMA R51, R73.reuse, R120, R51 ;  /* 0x0000007849337223 */ /* 0x040fe20000000033 */
[C---:B------:R-:W-:Y:S01]  /*6fe0*/  FMUL R55, R70.reuse, R55 ;  /* 0x0000003746377220 */ /* 0x040fe20000400000 */
[C---:B------:R-:W-:Y:S01]  /*6ff0*/  FFMA R48, R73.reuse, R121, R48 ;  /* 0x0000007949307223 */ /* 0x040fe20000000030 */
[C---:B------:R-:W-:Y:S01]  /*7000*/  FFMA R49, R73.reuse, R122, R49 ;  /* 0x0000007a49317223 */ /* 0x040fe20000000031 */
[--C-:B------:R-:W-:Y:S02]  /*7010*/  HADD2.F32 R127, -RZ, R128.reuse.H0_H0 ;  /* 0x20000080ff7f7230 */ /* 0x100fe40000004100 */
[C---:B------:R-:W-:Y:S01]  /*7020*/  FFMA R50, R73.reuse, R123, R50 ;  /* 0x0000007b49327223 */ /* 0x040fe20000000032 */
[----:B------:R-:W-:Y:S02]  /*7030*/  HADD2.F32 R128, -RZ, R128.H1_H1 ;  /* 0x30000080ff807230 */ /* 0x000fe40000004100 */
[C---:B------:R-:W-:Y:S01]  /*7040*/  FMUL R54, R70.reuse, R58 ;  /* 0x0000003a46367220 */ /* 0x040fe20000400000 */
        /* <DEDUP_REMOVED lines=16> */
[----:B------:R-:W-:Y:S01]  /*7150*/  FFMA R63, R73, R132, R63 ;  /* 0x00000084493f7223 */ /* 0x000fe2000000003f */
[----:B------:R-:W-:Y:S01]  /*7160*/  FMUL R67, R70, R67 ;  /* 0x0000004346437220 */ /* 0x000fe20000400000 */
[----:B------:R-:W-:Y:S01]  /*7170*/  F2FP.SATFINITE.E4M3.F32.PACK_AB_MERGE_C R199, R51, R46, RZ ;  /* 0x0000002e33c7723e */ /* 0x000fe200048070ff */
[C---:B------:R-:W-:Y:S01]  /*7180*/  FFMA R60, R73.reuse, R133, R60 ;  /* 0x00000085493c7223 */ /* 0x040fe2000000003c */
[C---:B------:R-:W-:Y:S01]  /*7190*/  FFMA R61, R73.reuse, R134, R61 ;  /* 0x00000086493d7223 */ /* 0x040fe2000000003d */
[C---:B------:R-:W-:Y:S01]  /*71a0*/  FFMA R62, R73.reuse, R135, R62 ;  /* 0x00000087493e7223 */ /* 0x040fe2000000003e */
[----:B------:R-:W-:Y:S01]  /*71b0*/  FFMA R67, R73, R136, R67 ;  /* 0x0000008849437223 */ /* 0x000fe20000000043 */
[----:B------:R-:W-:Y:S02]  /*71c0*/  F2FP.SATFINITE.E4M3.F32.PACK_AB_MERGE_C R198, R41, R40, R198 ;  /* 0x0000002829c6723e */ /* 0x000fe400048070c6 */
[----:B------:R-:W-:Y:S02]  /*71d0*/  F2FP.SATFINITE.E4M3.F32.PACK_AB_MERGE_C R199, R45, R44, R199 ;  /* 0x0000002c2dc7723e */ /* 0x000fe400048070c7 */
[----:B------:R-:W-:Y:S02]  /*71e0*/  F2FP.SATFINITE.E4M3.F32.PACK_AB_MERGE_C R200, R55, R50, RZ ;  /* 0x0000003237c8723e */ /* 0x000fe400048070ff */
[----:B------:R-:W-:Y:S01]  /*71f0*/  F2FP.SATFINITE.E4M3.F32.PACK_AB_MERGE_C R201, R59, R54, RZ ;  /* 0x000000363bc9723e */ /* 0x000fe200048070ff */
[----:B------:R1:W-:Y:S01]  /*7200*/  STS.128 [R179+0x8020], R196 ;  /* 0x008020c4b3007388 */ /* 0x0003e20000000c00 */
[----:B------:R-:W-:Y:S02]  /*7210*/  F2FP.SATFINITE.E4M3.F32.PACK_AB_MERGE_C R202, R63, R58, RZ ;  /* 0x0000003a3fca723e */ /* 0x000fe400048070ff */
[----:B------:R-:W-:Y:S02]  /*7220*/  F2FP.SATFINITE.E4M3.F32.PACK_AB_MERGE_C R203, R67, R62, RZ ;  /* 0x0000003e43cb723e */ /* 0x000fe400048070ff */
[----:B------:R-:W-:Y:S02]  /*7230*/  F2FP.SATFINITE.E4M3.F32.PACK_AB_MERGE_C R200, R49, R48, R200 ;  /* 0x0000003031c8723e */ /* 0x000fe400048070c8 */
[----:B------:R-:W-:Y:S02]  /*7240*/  F2FP.SATFINITE.E4M3.F32.PACK_AB_MERGE_C R201, R53, R52, R201 ;  /* 0x0000003435c9723e */ /* 0x000fe400048070c9 */
[----:B------:R-:W-:Y:S02]  /*7250*/  F2FP.SATFINITE.E4M3.F32.PACK_AB_MERGE_C R202, R57, R56, R202 ;  /* 0x0000003839ca723e */ /* 0x000fe400048070ca */
[----:B------:R-:W-:Y:S02]  /*7260*/  F2FP.SATFINITE.E4M3.F32.PACK_AB_MERGE_C R203, R61, R60, R203 ;  /* 0x0000003c3dcb723e */ /* 0x000fe400048070cb */
[----:B------:R-:W-:Y:S02]  /*7270*/  LEA R190, R166, UR44, 0x3 ;  /* 0x0000002ca6be7c11 */ /* 0x000fe4000f8e18ff */
[----:B------:R-:W-:Y:S01]  /*7280*/  @P6 SHF.L.U32 R191, R165, 0x1f, RZ ;  /* 0x0000001fa5bf6819 */ /* 0x000fe200000006ff */
[----:B------:R1:W-:Y:S01]  /*7290*/  STS.128 [R178+0x8010], R200 ;  /* 0x008010c8b2007388 */ /* 0x0003e20000000c00 */
[----:B------:R-:W-:Y:S01]  /*72a0*/  @!PT LDS RZ, [RZ] ;  /* 0x00000000fffff984 */ /* 0x000fe20000000800 */
[----:B------:R-:W-:Y:S01]  /*72b0*/  @!PT LDS RZ, [RZ] ;  /* 0x00000000fffff984 */ /* 0x000fe20000000800 */
[----:B------:R-:W-:Y:S01]  /*72c0*/  @!PT LDS RZ, [RZ] ;  /* 0x00000000fffff984 */ /* 0x000fe20000000800 */
[----:B------:R-:W-:Y:S01]  /*72d0*/  @!PT LDS RZ, [RZ] ;  /* 0x00000000fffff984 */ /* 0x000fe20000000800 */
[----:B------:R2:W-:Y:S07]  /*72e0*/  MEMBAR.ALL.CTA ;  /* 0x0000000000007992 */ /* 0x0005ee0000008000 */
[----:B--2---:R-:W2:Y:S02]  /*72f0*/  FENCE.VIEW.ASYNC.S ;  /* 0x00000000000073c6 */ /* 0x004ea40000000000 */
[----:B--2---:R-:W-:Y:S06]  /*7300*/  BAR.SYNC.DEFER_BLOCKING 0x1, 0x80 ;  /* 0x0042000000007b1d */ /* 0x004fec0000010000 */
[----:B------:R-:W-:Y:S05]  /*7310*/  @P0 BRA `(.L_x_104) ;  /* 0x0000000000280947 */ /* 0x000fea0003800000 */
[----:B------:R-:W-:Y:S01]  /*7320*/  UIADD3 UR4, UPT, UPT, UR44, 0x8200, URZ ;  /* 0x000082002c047890 */ /* 0x000fe2000fffe0ff */
[----:B------:R-:W-:Y:S05]  /*7330*/  UMOV UR51, UR36 ;  /* 0x0000002400337c82 */ /* 0x000fea0008000000 */
[----:B------:R-:W-:Y:S01]  /*7340*/  MOV R173, UR4 ;  /* 0x0000000400ad7c02 */ /* 0x000fe20008000f00 */
[----:B------:R-:W-:Y:S03]  /*7350*/  UIADD3 UR4, UP0, UPT, UR62, 0x680, URZ ;  /* 0x000006803e047890 */ /* 0x000fe6000ff1e0ff */
[----:B------:R-:W-:Y:S01]  /*7360*/  R2UR UR48, R173 ;  /* 0x00000000ad3072ca */ /* 0x000fe200000e0000 */
[----:B------:R-:W-:Y:S11]  /*7370*/  UIADD3.X UR5, UPT, UPT, URZ, UR63, URZ, UP0, !UPT ;  /* 0x0000003fff057290 */ /* 0x000ff600087fe4ff */
[----:B------:R-:W-:Y:S01]  /*7380*/  @!UPT UIADD3 URZ, UPT, UPT, URZ, URZ, URZ ;  /* 0x000000fffffff290 */ /* 0x000fe2000fffe0ff */
[----:B------:R2:W-:Y:S01]  /*7390*/  UTMASTG.3D [UR48], [UR4] ;  /* 0x00000030040073b5 */ /* 0x0005e20008010000 */
[----:B------:R0:W-:Y:S01]  /*73a0*/  UTMACMDFLUSH ;  /* 0x00000000000079b7 */ /* 0x0001e20000000000 */
[----:B--2---:R-:W-:Y:S04]  /*73b0*/  DEPBAR.LE SB0, 0x1 ;  /* 0x000080400000791a */ /* 0x004fe80000000000 */
.L_x_104:
[----:B------:R-:W-:Y:S05]  /*73c0*/  BSYNC.RECONVERGENT B0 ;  /* 0x0000000000007941 */ /* 0x000fea0003800200 */
.L_x_103:
[----:B------:R-:W-:Y:S06]  /*73d0*/  BAR.SYNC.DEFER_BLOCKING 0x1, 0x80 ;  /* 0x0042000000007b1d */ /* 0x000fec0000010000 */
[----:B------:R-:W2:Y:S01]  /*73e0*/  @P6 SYNCS.PHASECHK.TRANS64.TRYWAIT P0, [R190+URZ+0x30], R191 ;  /* 0x000030bfbe0065a7 */ /* 0x000ea200080011ff */
[----:B------:R-:W-:Y:S01]  /*73f0*/  BSSY B1, `(.L_x_105) ;  /* 0x0000023000017945 */ /* 0x000fe20003800000 */
[----:B--2---:R-:W-:Y:S03]  /*7400*/  @P6 SEL R180, RZ, 0x1, !P0 ;  /* 0x00000001ffb46807 */ /* 0x004fe60004000000 */
[----:B------:R-:W-:Y:S05]  /*7410*/  @!P6 BRA `(.L_x_106) ;  /* 0x000000000080e947 */ /* 0x000fea0003800000 */
[----:B------:R-:W-:Y:S01]  /*7420*/  ISETP.NE.AND P1, PT, R181, RZ, PT ;  /* 0x000000ffb500720c */ /* 0x000fe20003f25270 */
[----:B------:R-:W2:Y:S01]  /*7430*/  S2R R0, SR_CgaCtaId ;  /* 0x0000000000007919 */ /* 0x000ea20000008800 */
[----:B------:R-:W-:Y:S01]  /*7440*/  ISETP.NE.AND P0, PT, R180, RZ, PT ;  /* 0x000000ffb400720c */ /* 0x000fe20003f05270 */
[----:B------:R-:W-:Y:S10]  /*7450*/  BSSY B0, `(.L_x_107) ;  /* 0x0000009000007945 */ /* 0x000ff40003800000 */
[----:B------:R-:W-:Y:S04]  /*7460*/  @P1 IMAD R3, R166, 0x2000, R171 ;  /* 0x00002000a6031824 */ /* 0x000fe800078e02ab */
[C---:B------:R-:W-:Y:S01]  /*7470*/  @P1 IMAD.IADD R6, R3.reuse, 0x1, R182 ;  /* 0x0000000103061824 */ /* 0x040fe200078e02b6 */
[----:B------:R-:W-:Y:S03]  /*7480*/  @P1 IADD3 R4, PT, PT, R3, R188, RZ ;  /* 0x000000bc03041210 */ /* 0x000fe60007ffe0ff */
[----:B------:R-:W-:Y:S01]  /*7490*/  @P1 IMAD.IADD R2, R183, 0x1, R6 ;  /* 0x00000001b7021824 */ /* 0x000fe200078e0206 */
[----:B------:R-:W-:Y:S06]  /*74a0*/  @P0 BRA `(.L_x_108) ;  /* 0x00000000000c0947 */ /* 0x000fec0003800000 */
[----:B------:R-:W-:Y:S04]  /*74b0*/  SHF.L.U32 R5, R165, 0x1f, RZ ;  /* 0x0000001fa5057819 */ /* 0x000fe800000006ff */
[----:B------:R-:W3:Y:S02]  /*74c0*/  SYNCS.PHASECHK.TRANS64.TRYWAIT P0, [R190+URZ+0x30], R5 ;  /* 0x00003005be0075a7 */ /* 0x000ee400080011ff */
[----:B---3--:R-:W-:Y:S05]  /*74d0*/  @!P0 BRA `(.L_x_109) ;  /* 0x0000004800b88947 */ /* 0x008fea0003800000 */
.L_x_108:
[----:B------:R-:W-:Y:S05]  /*74e0*/  BSYNC B0 ;  /* 0x0000000000007941 */ /* 0x000fea0003800000 */
.L_x_107:
[----:B------:R-:W-:Y:S01]  /*74f0*/  ISETP.NE.AND P0, PT, R181, RZ, PT ;  /* 0x000000ffb500720c */ /* 0x000fe20003f05270 */
[----:B---3--:R-:W-:Y:S02]  /*7500*/  VIADD R5, R190, 0x50 ;  /* 0x00000050be057836 */ /* 0x008fe40000000000 */
[----:B------:R-:W-:Y:S03]  /*7510*/  VIADD R166, R166, 0x1 ;  /* 0x00000001a6a67836 */ /* 0x000fe60000000000 */
[----:B--2---:R-:W-:Y:S07]  /*7520*/  PRMT R0, R0, 0x654, R5 ;  /* 0x0000065400007816 */ /* 0x004fee0000000005 */
[----:B------:R2:W3:Y:S04]  /*7530*/  @P0 LDS.128 R140, [R3] ;  /* 0x00000000038c0984 */ /* 0x0004e80000000c00 */
[----:B------:R2:W4:Y:S04]  /*7540*/  @P0 LDS.128 R148, [R4+0x20] ;  /* 0x0000200004940984 */ /* 0x0005280000000c00 */
        /* <DEDUP_REMOVED lines=12> */
[----:B--234-:R-:W-:Y:S02]  /*7610*/  LOP3.LUT R165, R165, R0, RZ, 0x3c, !PT ;  /* 0x00000000a5a57212 */ /* 0x01cfe400078e3cff */
.L_x_106:
[----:B------:R-:W-:Y:S05]  /*7620*/  BSYNC B1 ;  /* 0x0000000000017941 */ /* 0x000fea0003800000 */
.L_x_105:
[----:B------:R-:W-:Y:S01]  /*7630*/  VIADD R0, R71, 0x40 ;  /* 0x0000004047007836 */ /* 0x000fe20000000000 */
[----:B------:R-:W-:Y:S04]  /*7640*/  BSSY.RECONVERGENT B6, `(.L_x_110) ;  /* 0x0000015000067945 */ /* 0x000fe80003800200 */
[----:B------:R-:W-:Y:S04]  /*7650*/  SHF.R.U32.HI R0, RZ, 0x15, R0 ;  /* 0x00000015ff007819 */ /* 0x000fe80000011600 */
[----:B------:R-:W-:Y:S11]  /*7660*/  LOP3.LUT P0, RZ, R0, 0x3, R159, 0x48, !PT ;  /* 0x0000000300ff7812 */ /* 0x000ff6000780489f */
[----:B------:R-:W-:Y:S02]  /*7670*/  @!UPT UIADD3 URZ, UPT, UPT, URZ, URZ, URZ ;  /* 0x000000fffffff290 */ /* 0x000fe4000fffe0ff */
        /* <DEDUP_REMOVED lines=8> */
[----:B------:R-:W5:Y:S01]  /*7700*/  LDCU.64 UR4, c[0x4][0x18] ;  /* 0x01000300ff0477ac */ /* 0x000f620008000a00 */
[----:B--2---:R-:W-:Y:S01]  /*7710*/  MOV R5, UR9 ;  /* 0x0000000900057c02 */ /* 0x004fe20008000f00 */
[----:B------:R-:W-:Y:S01]  /*7720*/  IMAD.U32 R4, RZ, RZ, UR8 ;  /* 0x00000008ff047e24 */ /* 0x000fe2000f8e00ff */
[----:B---3--:R-:W-:Y:S01]  /*7730*/  MOV R7, UR7 ;  /* 0x0000000700077c02 */ /* 0x008fe20008000f00 */
[----:B------:R-:W-:Y:S01]  /*7740*/  IMAD.U32 R6, RZ, RZ, UR6 ;  /* 0x00000006ff067e24 */ /* 0x000fe2000f8e00ff */
[----:B-----5:R-:W-:Y:S01]  /*7750*/  MOV R11, UR5 ;  /* 0x00000005000b7c02 */ /* 0x020fe20008000f00 */
[----:B------:R-:W-:Y:S02]  /*7760*/  IMAD.U32 R10, RZ, RZ, UR4 ;  /* 0x00000004ff0a7e24 */ /* 0x000fe4000f8e00ff */
[----:B------:R-:W-:Y:S07]  /*7770*/  LEPC R20, `(.L_x_111) ;  /* 0x000000001014794e */ /* 0x000fee0000000000 */
[----:B-1--4-:R-:W-:Y:S05]  /*7780*/  CALL.ABS.NOINC R2 ;  /* 0x0000000002007343 */ /* 0x012fea0003c00000 */
.L_x_111:
[----:B------:R-:W-:Y:S05]  /*7790*/  BSYNC.RECONVERGENT B6 ;  /* 0x0000000000067941 */ /* 0x000fea0003800200 */
.L_x_110:
[----:B------:R-:W-:Y:S01]  /*77a0*/  F2FP.F16.E4M3.UNPACK_B R4, R141 ;  /* 0x0000008dff04723e */ /* 0x000fe200020006ff */
[----:B------:R-:W-:Y:S05]  /*77b0*/  WARPSYNC.ALL ;  /* 0x0000000000007948 */ /* 0x000fea0003800000 */
[----:B------:R-:W-:Y:S01]  /*77c0*/  R2UR UR4, R71 ;  /* 0x00000000470472ca */ /* 0x000fe200000e0000 */
[--C-:B------:R-:W-:Y:S01]  /*77d0*/  HADD2.F32 R78, -RZ, R4.reuse.H0_H0 ;  /* 0x20000004ff4e7230 */ /* 0x100fe20000004100 */
[-C--:B------:R-:W-:Y:S01]  /*77e0*/  F2FP.F16.E4M3.UNPACK_B R0, R140.reuse ;  /* 0x0000008cff00723e */ /* 0x080fe200020006ff */
[----:B------:R-:W-:Y:S01]  /*77f0*/  HADD2.F32 R75, -RZ, R4.H1_H1 ;  /* 0x30000004ff4b7230 */ /* 0x000fe20000004100 */
[----:B------:R-:W-:Y:S01]  /*7800*/  F2FP.F16.E4M3.UNPACK_B R4, R143 ;  /* 0x0000008fff04723e */ /* 0x000fe200020006ff */
[----:B------:R-:W-:Y:S01]  /*7810*/  BSSY.RECONVERGENT B0, `(.L_x_112) ;  /* 0x0000116000007945 */ /* 0x000fe20003800200 */
[----:B------:R-:W-:Y:S01]  /*7820*/  F2FP.F16.E4M3.UNPACK_B R3, R140.H1 ;  /* 0x0000008cff03723e */ /* 0x000fe200030006ff */
[--C-:B------:R-:W-:Y:S01]  /*7830*/  HADD2.F32 R2, -RZ, R0.reuse.H0_H0 ;  /* 0x20000000ff027230 */ /* 0x100fe20000004100 */
[----:B-1----:R-:W-:Y:S01]  /*7840*/  F2FP.F16.E4M3.UNPACK_B R127, R154 ;  /* 0x0000009aff7f723e */ /* 0x002fe200020006ff */
[----:B------:R-:W-:Y:S01]  /*7850*/  HADD2.F32 R72, -RZ, R0.H1_H1 ;  /* 0x30000000ff487230 */ /* 0x000fe20000004100 */
[----:B------:R-:W-:Y:S01]  /*7860*/  F2FP.F16.E4M3.UNPACK_B R0, R141.H1 ;  /* 0x0000008dff00723e */ /* 0x000fe200030006ff */
[--C-:B------:R-:W-:Y:S01]  /*7870*/  HADD2.F32 R74, -RZ, R3.reuse.H0_H0 ;  /* 0x20000003ff4a7230 */ /* 0x100fe20000004100 */
[----:B------:R-:W-:Y:S01]  /*7880*/  F2FP.F16.E4M3.UNPACK_B R117, R151.H1 ;  /* 0x00000097ff75723e */ /* 0x000fe200030006ff */
[----:B------:R-:W-:Y:S01]  /*7890*/  HADD2.F32 R76, -RZ, R3.H1_H1 ;  /* 0x30000003ff4c7230 */ /* 0x000fe20000004100 */
[-C--:B------:R-:W-:Y:S01]  /*78a0*/  F2FP.F16.E4M3.UNPACK_B R3, R142.reuse ;  /* 0x0000008eff03723e */ /* 0x080fe200020006ff */
[--C-:B------:R-:W-:Y:S01]  /*78b0*/  HADD2.F32 R80, -RZ, R0.reuse.H0_H0 ;  /* 0x20000000ff507230 */ /* 0x100fe20000004100 */
[----:B------:R-:W-:Y:S01]  /*78c0*/  ISETP.NE.AND P0, PT, R174, RZ, PT ;  /* 0x000000ffae00720c */ /* 0x000fe20003f05270 */
[----:B------:R-:W-:Y:S01]  /*78d0*/  HADD2.F32 R77, -RZ, R0.H1_H1 ;  /* 0x30000000ff4d7230 */ /* 0x000fe20000004100 */
[----:B------:R-:W-:Y:S01]  /*78e0*/  F2FP.F16.E4M3.UNPACK_B R0, R142.H1 ;  /* 0x0000008eff00723e */ /* 0x000fe200030006ff */
[--C-:B------:R-:W-:Y:S01]  /*78f0*/  HADD2.F32 R82, -RZ, R3.reuse.H0_H0 ;  /* 0x20000003ff527230 */ /* 0x100fe20000004100 */
[----:B------:R-:W-:Y:S01]  /*7900*/  ISETP.NE.AND P6, PT, R189, RZ, PT ;  /* 0x000000ffbd00720c */ /* 0x000fe20003fc5270 */
[----:B------:R-:W-:Y:S01]  /*7910*/  HADD2.F32 R79, -RZ, R3.H1_H1 ;  /* 0x30000003ff4f7230 */ /* 0x000fe20000004100 */
[----:B------:R-:W-:Y:S01]  /*7920*/  F2FP.F16.E4M3.UNPACK_B R3, R143.H1 ;  /* 0x0000008fff03723e */ /* 0x000fe200030006ff */
[--C-:B------:R-:W-:Y:S02]  /*7930*/  HADD2.F32 R84, -RZ, R0.reuse.H0_H0 ;  /* 0x20000000ff547230 */ /* 0x100fe40000004100 */
[----:B------:R-:W-:Y:S01]  /*7940*/  HADD2.F32 R81, -RZ, R0.H1_H1 ;  /* 0x30000000ff517230 */ /* 0x000fe20000004100 */
[-C--:B------:R-:W-:Y:S01]  /*7950*/  F2FP.F16.E4M3.UNPACK_B R0, R144.reuse ;  /* 0x00000090ff00723e */ /* 0x080fe200020006ff */
[--C-:B------:R-:W-:Y:S02]  /*7960*/  HADD2.F32 R86, -RZ, R4.reuse.H0_H0 ;  /* 0x20000004ff567230 */ /* 0x100fe40000004100 */
[----:B------:R-:W-:Y:S01]  /*7970*/  HADD2.F32 R83, -RZ, R4.H1_H1 ;  /* 0x30000004ff537230 */ /* 0x000fe20000004100 */
[-C--:B------:R-:W-:Y:S01]  /*7980*/  F2FP.F16.E4M3.UNPACK_B R4, R145.reuse ;  /* 0x00000091ff04723e */ /* 0x080fe200020006ff */
[--C-:B------:R-:W-:Y:S02]  /*7990*/  HADD2.F32 R90, -RZ, R0.reuse.H0_H0 ;  /* 0x20000000ff5a7230 */ /* 0x100fe40000004100 */
[----:B------:R-:W-:Y:S01]  /*79a0*/  HADD2.F32 R87, -RZ, R0.H1_H1 ;  /* 0x30000000ff577230 */ /* 0x000fe20000004100 */
[----:B------:R-:W-:Y:S01]  /*79b0*/  F2FP.F16.E4M3.UNPACK_B R0, R145.H1 ;  /* 0x00000091ff00723e */ /* 0x000fe200030006ff */
[--C-:B------:R-:W-:Y:S02]  /*79c0*/  HADD2.F32 R88, -RZ, R3.reuse.H0_H0 ;  /* 0x20000003ff587230 */ /* 0x100fe40000004100 */
[----:B------:R-:W-:Y:S01]  /*79d0*/  HADD2.F32 R85, -RZ, R3.H1_H1 ;  /* 0x30000003ff557230 */ /* 0x000fe20000004100 */
[----:B------:R-:W-:Y:S01]  /*79e0*/  F2FP.F16.E4M3.UNPACK_B R3, R144.H1 ;  /* 0x00000090ff03723e */ /* 0x000fe200030006ff */
[--C-:B------:R-:W-:Y:S02]  /*79f0*/  HADD2.F32 R96, -RZ, R0.reuse.H0_H0 ;  /* 0x20000000ff607230 */ /* 0x100fe40000004100 */
[----:B------:R-:W-:Y:S01]  /*7a00*/  HADD2.F32 R93, -RZ, R0.H1_H1 ;  /* 0x30000000ff5d7230 */ /* 0x000fe20000004100 */
[-C--:B------:R-:W-:Y:S01]  /*7a10*/  F2FP.F16.E4M3.UNPACK_B R0, R146.reuse.H1 ;  /* 0x00000092ff00723e */ /* 0x080fe200030006ff */
[--C-:B------:R-:W-:Y:S02]  /*7a20*/  HADD2.F32 R94, -RZ, R4.reuse.H0_H0 ;  /* 0x20000004ff5e7230 */ /* 0x100fe40000004100 */
[----:B------:R-:W-:Y:S01]  /*7a30*/  HADD2.F32 R91, -RZ, R4.H1_H1 ;  /* 0x30000004ff5b7230 */ /* 0x000fe20000004100 */
[----:B------:R-:W-:Y:S01]  /*7a40*/  F2FP.F16.E4M3.UNPACK_B R4, R147 ;  /* 0x00000093ff04723e */ /* 0x000fe200020006ff */
[--C-:B------:R-:W-:Y:S02]  /*7a50*/  HADD2.F32 R92, -RZ, R3.reuse.H0_H0 ;  /* 0x20000003ff5c7230 */ /* 0x100fe40000004100 */
[----:B------:R-:W-:Y:S01]  /*7a60*/  HADD2.F32 R89, -RZ, R3.H1_H1 ;  /* 0x30000003ff597230 */ /* 0x000fe20000004100 */
[----:B------:R-:W-:Y:S01]  /*7a70*/  F2FP.F16.E4M3.UNPACK_B R3, R146 ;  /* 0x00000092ff03723e */ /* 0x000fe200020006ff */
[--C-:B------:R-:W-:Y:S02]  /*7a80*/  HADD2.F32 R100, -RZ, R0.reuse.H0_H0 ;  /* 0x20000000ff647230 */ /* 0x100fe40000004100 */
[----:B------:R-:W-:Y:S01]  /*7a90*/  HADD2.F32 R97, -RZ, R0.H1_H1 ;  /* 0x30000000ff617230 */ /* 0x000fe20000004100 */
[-C--:B------:R-:W-:Y:S01]  /*7aa0*/  F2FP.F16.E4M3.UNPACK_B R0, R148.reuse ;  /* 0x00000094ff00723e */ /* 0x080fe200020006ff */
[--C-:B------:R-:W-:Y:S02]  /*7ab0*/  HADD2.F32 R102, -RZ, R4.reuse.H0_H0 ;  /* 0x20000004ff667230 */ /* 0x100fe40000004100 */
[----:B------:R-:W-:Y:S01]  /*7ac0*/  HADD2.F32 R99, -RZ, R4.H1_H1 ;  /* 0x30000004ff637230 */ /* 0x000fe20000004100 */
[----:B------:R-:W-:Y:S01]  /*7ad0*/  F2FP.F16.E4M3.UNPACK_B R4, R149 ;  /* 0x00000095ff04723e */ /* 0x000fe200020006ff */
[--C-:B------:R-:W-:Y:S02]  /*7ae0*/  HADD2.F32 R98, -RZ, R3.reuse.H0_H0 ;  /* 0x20000003ff627230 */ /* 0x100fe40000004100 */
[----:B------:R-:W-:Y:S01]  /*7af0*/  HADD2.F32 R95, -RZ, R3.H1_H1 ;  /* 0x30000003ff5f7230 */ /* 0x000fe20000004100 */
[----:B------:R-:W-:Y:S01]  /*7b00*/  F2FP.F16.E4M3.UNPACK_B R3, R147.H1 ;  /* 0x00000093ff03723e */ /* 0x000fe200030006ff */
[--C-:B------:R-:W-:Y:S02]  /*7b10*/  HADD2.F32 R106, -RZ, R0.reuse.H0_H0 ;  /* 0x20000000ff6a7230 */ /* 0x100fe40000004100 */
[----:B------:R-:W-:Y:S01]  /*7b20*/  HADD2.F32 R103, -RZ, R0.H1_H1 ;  /* 0x30000000ff677230 */ /* 0x000fe20000004100 */
[----:B------:R-:W-:Y:S01]  /*7b30*/  F2FP.F16.E4M3.UNPACK_B R0, R148.H1 ;  /* 0x00000094ff00723e */ /* 0x000fe200030006ff */
[--C-:B------:R-:W-:Y:S02]  /*7b40*/  HADD2.F32 R110, -RZ, R4.reuse.H0_H0 ;  /* 0x20000004ff6e7230 */ /* 0x100fe40000004100 */
[----:B------:R-:W-:Y:S02]  /*7b50*/  HADD2.F32 R107, -RZ, R4.H1_H1 ;  /* 0x30000004ff6b7230 */ /* 0x000fe40000004100 */
[--C-:B------:R-:W-:Y:S01]  /*7b60*/  HADD2.F32 R104, -RZ, R3.reuse.H0_H0 ;  /* 0x20000003ff687230 */ /* 0x100fe20000004100 */
[----:B------:R-:W1:Y:S01]  /*7b70*/  LDTM.x64 R4, tmem[UR4+0x40] ;  /* 0x00004004000479ee */ /* 0x000e620008340000 */
[----:B------:R-:W-:Y:S01]  /*7b80*/  HADD2.F32 R101, -RZ, R3.H1_H1 ;  /* 0x30000003ff657230 */ /* 0x000fe20000004100 */
[----:B------:R-:W-:Y:S01]  /*7b90*/  F2FP.F16.E4M3.UNPACK_B R3, R149.H1 ;  /* 0x00000095ff03723e */ /* 0x000fe200030006ff */
        /* <DEDUP_REMOVED lines=14> */
[----:B------:R-:W-:Y:S01]  /*7c80*/  F2FP.F16.E4M3.UNPACK_B R0, R152.H1 ;  /* 0x00000098ff00723e */ /* 0x000fe200030006ff */
[--C-:B------:R-:W-:Y:S02]  /*7c90*/  HADD2.F32 R122, -RZ, R3.reuse.H0_H0 ;  /* 0x20000003ff7a7230 */ /* 0x100fe40000004100 */
[C---:B-1----:R-:W-:Y:S01]  /*7ca0*/  FMUL R7, R70.reuse, R7 ;  /* 0x0000000746077220 */ /* 0x042fe20000400000 */
        /* <DEDUP_REMOVED lines=10> */
[C---:B------:R-:W-:Y:S01]  /*7d50*/  FMUL R0, R70.reuse, R4 ;  /* 0x0000000446007220 */ /* 0x040fe20000400000 */
[--C-:B------:R-:W-:Y:S01]  /*7d60*/  HADD2.F32 R130, -RZ, R127.reuse.H0_H0 ;  /* 0x2000007fff827230 */ /* 0x100fe20000004100 */
[----:B------:R-:W-:Y:S01]  /*7d70*/  F2FP.F16.E4M3.UNPACK_B R4, R155 ;  /* 0x0000009bff04723e */ /* 0x000fe200020006ff */
[----:B------:R-:W-:Y:S02]  /*7d80*/  HADD2.F32 R127, -RZ, R127.H1_H1 ;  /* 0x3000007fff7f7230 */ /* 0x000fe40000004100 */
[C---:B------:R-:W-:Y:S01]  /*7d90*/  FFMA R0, R73.reuse, R2, R0 ;  /* 0x0000000249007223 */ /* 0x040fe20000000000 */
[C---:B------:R-:W-:Y:S01]  /*7da0*/  FMUL R2, R70.reuse, R5 ;  /* 0x0000000546027220 */ /* 0x040fe20000400000 */
[--C-:B------:R-:W-:Y:S01]  /*7db0*/  HADD2.F32 R132, -RZ, R3.reuse.H0_H0 ;  /* 0x20000003ff847230 */ /* 0x100fe20000004100 */
[----:B------:R-:W-:Y:S01]  /*7dc0*/  F2FP.F16.E4M3.UNPACK_B R5, R155.H1 ;  /* 0x0000009bff05723e */ /* 0x000fe200030006ff */
[----:B------:R-:W-:Y:S02]  /*7dd0*/  HADD2.F32 R129, -RZ, R3.H1_H1 ;  /* 0x30000003ff817230 */ /* 0x000fe40000004100 */
[C---:B------:R-:W-:Y:S01]  /*7de0*/  FFMA R2, R73.reuse, R72, R2 ;  /* 0x0000004849027223 */ /* 0x040fe20000000002 */
[--C-:B------:R-:W-:Y:S02]  /*7df0*/  HADD2.F32 R72, -RZ, R4.reuse.H0_H0 ;  /* 0x20000004ff487230 */ /* 0x100fe40000004100 */
[C---:B------:R-:W-:Y:S01]  /*7e00*/  FMUL R3, R70.reuse, R6 ;  /* 0x0000000646037220 */ /* 0x040fe20000400000 */
[----:B------:R-:W-:Y:S02]  /*7e10*/  HADD2.F32 R131, -RZ, R4.H1_H1 ;  /* 0x30000004ff837230 */ /* 0x000fe40000004100 */
[C---:B------:R-:W-:Y:S01]  /*7e20*/  FMUL R4, R70.reuse, R9 ;  /* 0x0000000946047220 */ /* 0x040fe20000400000 */
[--C-:B------:R-:W-:Y:S02]  /*7e30*/  HADD2.F32 R133, -RZ, R5.reuse.H1_H1 ;  /* 0x30000005ff857230 */ /* 0x100fe40000004100 */
[C---:B------:R-:W-:Y:S01]  /*7e40*/  FFMA R3, R73.reuse, R74, R3 ;  /* 0x0000004a49037223 */ /* 0x040fe20000000003 */
[----:B------:R-:W-:Y:S01]  /*7e50*/  FFMA R7, R73, R76, R7 ;  /* 0x0000004c49077223 */ /* 0x000fe20000000007 */
[----:B------:R-:W-:Y:S02]  /*7e60*/  HADD2.F32 R74, -RZ, R5.H0_H0 ;  /* 0x20000005ff4a7230 */ /* 0x000fe40000004100 */
[C---:B------:R-:W-:Y:S01]  /*7e70*/  FMUL R5, R70.reuse, R10 ;  /* 0x0000000a46057220 */ /* 0x040fe20000400000 */
[C---:B------:R-:W-:Y:S01]  /*7e80*/  FMUL R6, R70.reuse, R11 ;  /* 0x0000000b46067220 */ /* 0x040fe20000400000 */
[C---:B------:R-:W-:Y:S01]  /*7e90*/  FMUL R11, R70.reuse, R16 ;  /* 0x00000010460b7220 */ /* 0x040fe20000400000 */
[----:B------:R-:W-:Y:S01]  /*7ea0*/  F2FP.SATFINITE.E4M3.F32.PACK_AB_MERGE_C R135, R7, R3, RZ ;  /* 0x000000030787723e */ /* 0x000fe200048070ff */
[C---:B------:R-:W-:Y:S01]  /*7eb0*/  FMUL R3, R70.reuse, R8 ;  /* 0x0000000846037220 */ /* 0x040fe20000400000 */
[C---:B------:R-:W-:Y:S01]  /*7ec0*/  FMUL R7, R70.reuse, R12 ;  /* 0x0000000c46077220 */ /* 0x040fe20000400000 */
[C---:B------:R-:W-:Y:S01]  /*7ed0*/  FMUL R8, R70.reuse, R13 ;  /* 0x0000000d46087220 */ /* 0x040fe20000400000 */
[C---:B------:R-:W-:Y:S01]  /*7ee0*/  FMUL R12, R70.reuse, R17 ;  /* 0x00000011460c7220 */ /* 0x040fe20000400000 */
[C---:B------:R-:W-:Y:S01]  /*7ef0*/  FFMA R3, R73.reuse, R78, R3 ;  /* 0x0000004e49037223 */ /* 0x040fe20000000003 */
[C---:B------:R-:W-:Y:S01]  /*7f00*/  FFMA R4, R73.reuse, R75, R4 ;  /* 0x0000004b49047223 */ /* 0x040fe20000000004 */
[C---:B------:R-:W-:Y:S01]  /*7f10*/  FFMA R5, R73.reuse, R80, R5 ;  /* 0x0000005049057223 */ /* 0x040fe20000000005 */
[C---:B------:R-:W-:Y:S01]  /*7f20*/  FFMA R6, R73.reuse, R77, R6 ;  /* 0x0000004d49067223 */ /* 0x040fe20000000006 */
[C---:B------:R-:W-:Y:S01]  /*7f30*/  FFMA R7, R73.reuse, R82, R7 ;  /* 0x0000005249077223 */ /* 0x040fe20000000007 */
[C---:B------:R-:W-:Y:S01]  /*7f40*/  FFMA R8, R73.reuse, R79, R8 ;  /* 0x0000004f49087223 */ /* 0x040fe20000000008 */
[C---:B------:R-:W-:Y:S01]  /*7f50*/  FMUL R16, R70.reuse, R21 ;  /* 0x0000001546107220 */ /* 0x040fe20000400000 */
[----:B------:R-:W-:Y:S01]  /*7f60*/  FMUL R9, R70, R14 ;  /* 0x0000000e46097220 */ /* 0x000fe20000400000 */
[----:B------:R-:W-:Y:S01]  /*7f70*/  F2FP.SATFINITE.E4M3.F32.PACK_AB_MERGE_C R5, R6, R5, RZ ;  /* 0x000000050605723e */ /* 0x000fe200048070ff */
[C---:B------:R-:W-:Y:S01]  /*7f80*/  FMUL R10, R70.reuse, R15 ;  /* 0x0000000f460a7220 */ /* 0x040fe20000400000 */
[C---:B------:R-:W-:Y:S01]  /*7f90*/  FMUL R15, R70.reuse, R20 ;  /* 0x00000014460f7220 */ /* 0x040fe20000400000 */
[C---:B------:R-:W-:Y:S01]  /*7fa0*/  FFMA R9, R73.reuse, R84, R9 ;  /* 0x0000005449097223 */ /* 0x040fe20000000009 */
[C---:B------:R-:W-:Y:S01]  /*7fb0*/  FMUL R20, R70.reuse, R25 ;  /* 0x0000001946147220 */ /* 0x040fe20000400000 */
[C---:B------:R-:W-:Y:S01]  /*7fc0*/  FFMA R10, R73.reuse, R81, R10 ;  /* 0x00000051490a7223 */ /* 0x040fe2000000000a */
[C---:B------:R-:W-:Y:S01]  /*7fd0*/  FFMA R11, R73.reuse, R86, R11 ;  /* 0x00000056490b7223 */ /* 0x040fe2000000000b */
[C---:B------:R-:W-:Y:S01]  /*7fe0*/  FFMA R12, R73.reuse, R83, R12 ;  /* 0x00000053490c7223 */ /* 0x040fe2000000000c */
[C---:B------:R-:W-:Y:S01]  /*7ff0*/  FMUL R13, R70.reuse, R18 ;  /* 0x00000012460d7220 */ /* 0x040fe20000400000 */
[----:B------:R-:W-:Y:S01]  /*8000*/  FMUL R14, R70, R19 ;  /* 0x00000013460e7220 */ /* 0x000fe20000400000 */
[----:B------:R-:W-:Y:S01]  /*8010*/  F2FP.SATFINITE.E4M3.F32.PACK_AB_MERGE_C R9, R10, R9, RZ ;  /* 0x000000090a09723e */ /* 0x000fe200048070ff */
[C---:B------:R-:W-:Y:S01]  /*8020*/  FMUL R19, R70.reuse, R24 ;  /* 0x0000001846137220 */ /* 0x040fe20000400000 */
        /* <DEDUP_REMOVED lines=17> */
[----:B------:R-:W-:Y:S01]  /*8140*/  FMUL R27, R70, R32 ;  /* 0x00000020461b7220 */ /* 0x000fe20000400000 */
[C---:B------:R-:W-:Y:S01]  /*8150*/  FFMA R21, R73.reuse, R96, R21 ;  /* 0x0000006049157223 */ /* 0x040fe20000000015 */
[C---:B------:R-:W-:Y:S01]  /*8160*/  FFMA R22, R73.reuse, R93, R22 ;  /* 0x0000005d49167223 */ /* 0x040fe20000000016 */
[----:B------:R-:W-:Y:S01]  /*8170*/  F2FP.SATFINITE.E4M3.F32.PACK_AB_MERGE_C R16, R16, R15, R17 ;  /* 0x0000000f1010723e */ /* 0x000fe20004807011 */
[C---:B------:R-:W-:Y:S01]  /*8180*/  FFMA R23, R73.reuse, R98, R23 ;  /* 0x0000006249177223 */ /* 0x040fe20000000017 */
[C---:B------:R-:W-:Y:S01]  /*8190*/  FFMA R24, R73.reuse, R95, R24 ;  /* 0x0000005f49187223 */ /* 0x040fe20000000018 */
[----:B------:R-:W-:Y:S01]  /*81a0*/  FMUL R32, R70, R37 ;  /* 0x0000002546207220 */ /* 0x000fe20000400000 */
[----:B------:R-:W-:Y:S01]  /*81b0*/  F2FP.SATFINITE.E4M3.F32.PACK_AB_MERGE_C R21, R22, R21, RZ ;  /* 0x000000151615723e */ /* 0x000fe200048070ff */
[C---:B------:R-:W-:Y:S01]  /*81c0*/  FMUL R25, R70.reuse, R30 ;  /* 0x0000001e46197220 */ /* 0x040fe20000400000 */
[C---:B------:R-:W-:Y:S01]  /*81d0*/  FMUL R26, R70.reuse, R31 ;  /* 0x0000001f461a7220 */ /* 0x040fe20000400000 */
[----:B------:R-:W-:Y:S01]  /*81e0*/  FMUL R31, R70, R36 ;  /* 0x00000024461f7220 */ /* 0x000fe20000400000 */
[----:B------:R-:W-:Y:S01]  /*81f0*/  F2FP.SATFINITE.E4M3.F32.PACK_AB_MERGE_C R17, R20, R19, R21 ;  /* 0x000000131411723e */ /* 0x000fe20004807015 */
        /* <DEDUP_REMOVED lines=8> */
[----:B------:R-:W-:Y:S01]  /*8280*/  FMUL R35, R70, R40 ;  /* 0x0000002846237220 */ /* 0x000fe20000400000 */
[C---:B------:R-:W-:Y:S01]  /*8290*/  FFMA R29, R73.reuse, R104, R29 ;  /* 0x00000068491d7223 */ /* 0x040fe2000000001d */
[----:B------:R-:W-:Y:S01]  /*82a0*/  F2FP.SATFINITE.E4M3.F32.PACK_AB_MERGE_C R18, R24, R23, R18 ;  /* 0x000000171812723e */ /* 0x000fe20004807012 */
        /* <DEDUP_REMOVED lines=22> */
[C---:B------:R-:W-:Y:S01]  /*8410*/  FMUL R41, R70.reuse, R46 ;  /* 0x0000002e46297220 */ /* 0x040fe20000400000 */
[C---:B------:R-:W-:Y:S01]  /*8420*/  FMUL R42, R70.reuse, R47 ;  /* 0x0000002f462a7220 */ /* 0x040fe20000400000 */
        /* <DEDUP_REMOVED lines=8> */
[C---:B------:R-:W-:Y:S01]  /*84b0*/  FMUL R47, R70.reuse, R52 ;  /* 0x00000034462f7220 */ /* 0x040fe20000400000 */
        /* <DEDUP_REMOVED lines=10> */
[C---:B------:R-:W-:Y:S01]  /*8560*/  FFMA R45, R73.reuse, R120, R45 ;  /* 0x00000078492d7223 */ /* 0x040fe2000000002d */
[C---:B------:R-:W-:Y:S01]  /*8570*/  FMUL R59, R70.reuse, R64 ;  /* 0x00000040463b7220 */ /* 0x040fe20000400000 */
[C---:B------:R-:W-:Y:S01]  /*8580*/  FMUL R60, R70.reuse, R65 ;  /* 0x00000041463c7220 */ /* 0x040fe20000400000 */
[C---:B------:R-:W-:Y:S01]  /*8590*/  FMUL R61, R70.reuse, R66 ;  /* 0x00000042463d7220 */ /* 0x040fe20000400000 */
[----:B------:R-:W-:Y:S01]  /*85a0*/  FMUL R62, R70, R67 ;  /* 0x00000043463e7220 */ /* 0x000fe20000400000 */
[C---:B------:R-:W-:Y:S01]  /*85b0*/  FFMA R46, R73.reuse, R117, R46 ;  /* 0x00000075492e7223 */ /* 0x040fe2000000002e */
[----:B------:R-:W-:Y:S01]  /*85c0*/  F2FP.SATFINITE.E4M3.F32.PACK_AB_MERGE_C R64, R2, R0, R135 ;  /* 0x000000000240723e */ /* 0x000fe20004807087 */
[C---:B------:R-:W-:Y:S01]  /*85d0*/  FFMA R47, R73.reuse, R122, R47 ;  /* 0x0000007a492f7223 */ /* 0x040fe2000000002f */
[----:B------:R-:W-:Y:S01]  /*85e0*/  F2FP.SATFINITE.E4M3.F32.PACK_AB_MERGE_C R65, R4, R3, R5 ;  /* 0x000000030441723e */ /* 0x000fe20004807005 */
[C---:B------:R-:W-:Y:S01]  /*85f0*/  FFMA R48, R73.reuse, R119, R48 ;  /* 0x0000007749307223 */ /* 0x040fe20000000030 */
[----:B------:R-:W-:Y:S01]  /*8600*/  F2FP.SATFINITE.E4M3.F32.PACK_AB_MERGE_C R66, R8, R7, R9 ;  /* 0x000000070842723e */ /* 0x000fe20004807009 */
[C---:B------:R-:W-:Y:S01]  /*8610*/  FFMA R49, R73.reuse, R124, R49 ;  /* 0x0000007c49317223 */ /* 0x040fe20000000031 */
[----:B------:R-:W-:Y:S01]  /*8620*/  F2FP.SATFINITE.E4M3.F32.PACK_AB_MERGE_C R67, R12, R11, R13 ;  /* 0x0000000b0c43723e */ /* 0x000fe2000480700d */
[----:B------:R-:W-:Y:S01]  /*8630*/  FMUL R53, R70, R58 ;  /* 0x0000003a46357220 */ /* 0x000fe20000400000 */
[C---:B------:R-:W-:Y:S01]  /*8640*/  FFMA R50, R73.reuse, R121, R50 ;  /* 0x0000007949327223 */ /* 0x040fe20000000032 */
[C---:B------:R-:W-:Y:S01]  /*8650*/  FFMA R51, R73.reuse, R126, R51 ;  /* 0x0000007e49337223 */ /* 0x040fe20000000033 */
[C---:B------:R-:W-:Y:S01]  /*8660*/  FFMA R52, R73.reuse, R123, R52 ;  /* 0x0000007b49347223 */ /* 0x040fe20000000034 */
[----:B------:R1:W-:Y:S01]  /*8670*/  STS.128 [R137+UR44+0xa200], R64 ;  /* 0x00a2004089007988 */ /* 0x0003e20008000c2c */
[C---:B------:R-:W-:Y:S01]  /*8680*/  FFMA R53, R73.reuse, R128, R53 ;  /* 0x0000008049357223 */ /* 0x040fe20000000035 */
[----:B------:R-:W-:Y:S01]  /*8690*/  F2FP.SATFINITE.E4M3.F32.PACK_AB_MERGE_C R37, R38, R37, RZ ;  /* 0x000000252625723e */ /* 0x000fe200048070ff */
[C---:B------:R-:W-:Y:S01]  /*86a0*/  FFMA R54, R73.reuse, R125, R54 ;  /* 0x0000007d49367223 */ /* 0x040fe20000000036 */
[----:B------:R-:W-:Y:S01]  /*86b0*/  FMUL R58, R70, R63 ;  /* 0x0000003f463a7220 */ /* 0x000fe20000400000 */
[C---:B------:R-:W-:Y:S01]  /*86c0*/  FFMA R55, R73.reuse, R130, R55 ;  /* 0x0000008249377223 */ /* 0x040fe20000000037 */
[C---:B------:R-:W-:Y:S01]  /*86d0*/  FFMA R56, R73.reuse, R127, R56 ;  /* 0x0000007f49387223 */ /* 0x040fe20000000038 */
[C---:B------:R-:W-:Y:S01]  /*86e0*/  FFMA R57, R73.reuse, R132, R57 ;  /* 0x0000008449397223 */ /* 0x040fe20000000039 */
[----:B------:R1:W-:Y:S01]  /*86f0*/  STS.128 [R176+0xa010], R16 ;  /* 0x00a01010b0007388 */ /* 0x0003e20000000c00 */
[----:B------:R-:W-:Y:S01]  /*8700*/  F2FP.SATFINITE.E4M3.F32.PACK_AB_MERGE_C R33, R36, R35, R37 ;  /* 0x000000232421723e */ /* 0x000fe20004807025 */
[C---:B------:R-:W-:Y:S01]  /*8710*/  FFMA R58, R73.reuse, R129, R58 ;  /* 0x00000081493a7223 */ /* 0x040fe2000000003a */
[----:B------:R-:W-:Y:S01]  /*8720*/  F2FP.SATFINITE.E4M3.F32.PACK_AB_MERGE_C R34, R42, R41, RZ ;  /* 0x000000292a22723e */ /* 0x000fe200048070ff */
[C---:B------:R-:W-:Y:S01]  /*8730*/  FFMA R59, R73.reuse, R72, R59 ;  /* 0x00000048493b7223 */ /* 0x040fe2000000003b */
[----:B------:R-:W-:Y:S01]  /*8740*/  F2FP.SATFINITE.E4M3.F32.PACK_AB_MERGE_C R35, R46, R45, RZ ;  /* 0x0000002d2e23723e */ /* 0x000fe200048070ff */
        /* <DEDUP_REMOVED lines=25> */
[----:B------:R-:W-:Y:S02]  /*88e0*/  UIADD3 UR4, UP0, UPT, UR62, 0x680, URZ ;  /* 0x000006803e047890 */ /* 0x000fe4000ff1e0ff */
[----:B------:R-:W-:Y:S02]  /*88f0*/  UIADD3 UR9, UPT, UPT, UR49, 0x40, URZ ;  /* 0x0000004031097890 */ /* 0x000fe4000fffe0ff */
[----:B------:R-:W-:Y:S02]  /*8900*/  UIADD3 UR8, UPT, UPT, UR44, 0xa200, URZ ;  /* 0x0000a2002c087890 */ /* 0x000fe4000fffe0ff */
[----:B------:R-:W-:Y:S01]  /*8910*/  UIADD3.X UR5, UPT, UPT, URZ, UR63, URZ, UP0, !UPT ;  /* 0x0000003fff057290 */ /* 0x000fe200087fe4ff */
[----:B------:R-:W-:Y:S01]  /*8920*/  UMOV UR10, UR50 ;  /* 0x00000032000a7c82 */ /* 0x000fe20008000000 */
[----:B------:R-:W-:Y:S07]  /*8930*/  UMOV UR11, UR36 ;  /* 0x00000024000b7c82 */ /* 0x000fee0008000000 */
[----:B------:R2:W-:Y:S01]  /*8940*/  UTMASTG.3D [UR8], [UR4] ;  /* 0x00000008040073b5 */ /* 0x0005e20008010000 */
[----:B------:R0:W-:Y:S01]  /*8950*/  UTMACMDFLUSH ;  /* 0x00000000000079b7 */ /* 0x0001e20000000000 */
[----:B--2---:R-:W-:Y:S04]  /*8960*/  DEPBAR.LE SB0, 0x1 ;  /* 0x000080400000791a */ /* 0x004fe80000000000 */
.L_x_113:
[----:B------:R-:W-:Y:S05]  /*8970*/  BSYNC.RECONVERGENT B0 ;  /* 0x0000000000007941 */ /* 0x000fea0003800200 */
.L_x_112:
        /* <DEDUP_REMOVED lines=17> */
.L_x_117:
[----:B------:R-:W-:Y:S05]  /*8a90*/  BSYNC B0 ;  /* 0x0000000000007941 */ /* 0x000fea0003800000 */
.L_x_116:
        /* <DEDUP_REMOVED lines=15> */
[----:B------:R-:W-:Y:S02]  /*8b90*/  SEL R0, RZ, 0x1, P0 ;  /* 0x00000001ff007807 */ /* 0x000fe40000000000 */
[----:B------:R-:W-:Y:S02]  /*8ba0*/  SEL R166, R166, RZ, P0 ;  /* 0x000000ffa6a67207 */ /* 0x000fe40000000000 */
[----:B------:R-:W-:Y:S01]  /*8bb0*/  LOP3.LUT R165, R165, R0, RZ, 0x3c, !PT ;  /* 0x00000000a5a57212 */ /* 0x000fe200078e3cff */
[----:B-----5:R2:W-:Y:S06]  /*8bc0*/  SYNCS.ARRIVE.TRANS64.RED.A1T0 RZ, [R2+URZ], RZ ;  /* 0x000000ff02ff79a7 */ /* 0x0205ec00081004ff */
.L_x_115:
[----:B------:R-:W-:Y:S05]  /*8bd0*/  BSYNC B1 ;  /* 0x0000000000017941 */ /* 0x000fea0003800000 */
.L_x_114:
[----:B------:R-:W-:Y:S01]  /*8be0*/  VIADD R0, R71, 0x80 ;  /* 0x0000008047007836 */ /* 0x000fe20000000000 */
[----:B------:R-:W-:Y:S04]  /*8bf0*/  BSSY.RECONVERGENT B6, `(.L_x_119) ;  /* 0x0000015000067945 */ /* 0x000fe80003800200 */
[----:B------:R-:W-:Y:S04]  /*8c00*/  SHF.R.U32.HI R0, RZ, 0x15, R0 ;  /* 0x00000015ff007819 */ /* 0x000fe80000011600 */
[----:B------:R-:W-:Y:S11]  /*8c10*/  LOP3.LUT P0, RZ, R0, 0x3, R159, 0x48, !PT ;  /* 0x0000000300ff7812 */ /* 0x000ff6000780489f */
[----:B------:R-:W-:Y:S02]  /*8c20*/  @!UPT UIADD3 URZ, UPT, UPT, URZ, URZ, URZ ;  /* 0x000000fffffff290 */ /* 0x000fe4000fffe0ff */
[----:B------:R-:W-:Y:S05]  /*8c30*/  @!P0 BRA `(.L_x_120) ;  /* 0x0000000000408947 */ /* 0x000fea0003800000 */
[----:B------:R-:W5:Y:S01]  /*8c40*/  LDCU.64 UR8, c[0x4][0x78] ;  /* 0x01000f00ff0877ac */ /* 0x000f620008000a00 */
[----:B--2---:R-:W-:Y:S01]  /*8c50*/  MOV R3, 0x0 ;  /* 0x0000000000037802 */ /* 0x004fe20000000f00 */
[----:B------:R-:W-:Y:S02]  /*8c60*/  HFMA2 R12, -RZ, RZ, 0, 5.9604644775390625e-08 ;  /* 0x00000001ff0c7431 */ /* 0x000fe400000001ff */
[----:B------:R-:W-:Y:S02]  /*8c70*/  IMAD.MOV.U32 R8, RZ, RZ, 0x192 ;  /* 0x00000192ff087424 */ /* 0x000fe400078e00ff */
[----:B------:R-:W-:Y:S01]  /*8c80*/  IMAD.MOV.U32 R13, RZ, RZ, RZ ;  /* 0x000000ffff0d7224 */ /* 0x000fe200078e00ff */
[----:B------:R-:W2:Y:S01]  /*8c90*/  LDCU.64 UR6, c[0x4][0x80] ;  /* 0x01001000ff0677ac */ /* 0x000ea20008000a00 */
[----:B------:R-:W1:Y:S01]  /*8ca0*/  LDC.64 R2, c[0x4][R3] ;  /* 0x0100000003027b82 */ /* 0x000e620000000a00 */
[----:B------:R-:W3:Y:S01]  /*8cb0*/  LDCU.64 UR4, c[0x4][0x18] ;  /* 0x01000300ff0477ac */ /* 0x000ee20008000a00 */
[----:B-----5:R-:W-:Y:S01]  /*8cc0*/  MOV R5, UR9 ;  /* 0x0000000900057c02 */ /* 0x020fe20008000f00 */
[----:B------:R-:W-:Y:S01]  /*8cd0*/  IMAD.U32 R4, RZ, RZ, UR8 ;  /* 0x00000008ff047e24 */ /* 0x000fe2000f8e00ff */
[----:B--2---:R-:W-:Y:S01]  /*8ce0*/  MOV R7, UR7 ;  /* 0x0000000700077c02 */ /* 0x004fe20008000f00 */
[----:B------:R-:W-:Y:S01]  /*8cf0*/  IMAD.U32 R6, RZ, RZ, UR6 ;  /* 0x00000006ff067e24 */ /* 0x000fe2000f8e00ff */
[----:B---3--:R-:W-:Y:S01]  /*8d00*/  MOV R11, UR5 ;  /* 0x00000005000b7c02 */ /* 0x008fe20008000f00 */
[----:B------:R-:W-:Y:S02]  /*8d10*/  IMAD.U32 R10, RZ, RZ, UR4 ;  /* 0x00000004ff0a7e24 */ /* 0x000fe4000f8e00ff */
[----:B------:R-:W-:Y:S07]  /*8d20*/  LEPC R20, `(.L_x_120) ;  /* 0x000000001014794e */ /* 0x000fee0000000000 */
[----:B-1--4-:R-:W-:Y:S05]  /*8d30*/  CALL.ABS.NOINC R2 ;  /* 0x0000000002007343 */ /* 0x012fea0003c00000 */
.L_x_120:
[----:B------:R-:W-:Y:S05]  /*8d40*/  BSYNC.RECONVERGENT B6 ;  /* 0x0000000000067941 */ /* 0x000fea0003800200 */
.L_x_119:
[----:B--23--:R-:W-:Y:S01]  /*8d50*/  F2FP.F16.E4M3.UNPACK_B R4, R141 ;  /* 0x0000008dff04723e */ /* 0x00cfe200020006ff */
        /* <DEDUP_REMOVED lines=13> */
[----:B----4-:R-:W-:Y:S01]  /*8e30*/  F2FP.F16.E4M3.UNPACK_B R117, R151.H1 ;  /* 0x00000097ff75723e */ /* 0x010fe200030006ff */
        /* <DEDUP_REMOVED lines=261> */
[----:B------:R-:W-:Y:S02]  /*9e90*/  UIADD3 UR4, UPT, UPT, UR44, 0x8200, URZ ;  /* 0x000082002c047890 */ /* 0x000fe4000fffe0ff */
[----:B------:R-:W-:Y:S01]  /*9ea0*/  UIADD3 UR9, UPT, UPT, UR49, 0x80, URZ ;  /* 0x0000008031097890 */ /* 0x000fe2000fffe0ff */
[----:B------:R-:W-:Y:S01]  /*9eb0*/  UMOV UR10, UR50 ;  /* 0x00000032000a7c82 */ /* 0x000fe20008000000 */
[----:B------:R-:W-:Y:S02]  /*9ec0*/  UMOV UR11, UR36 ;  /* 0x00000024000b7c82 */ /* 0x000fe40008000000 */
        /* <DEDUP_REMOVED lines=8> */
.L_x_122:
[----:B------:R-:W-:Y:S05]  /*9f50*/  BSYNC.RECONVERGENT B0 ;  /* 0x0000000000007941 */ /* 0x000fea0003800200 */
.L_x_121:
        /* <DEDUP_REMOVED lines=17> */
.L_x_126:
[----:B------:R-:W-:Y:S05]  /*a070*/  BSYNC B0 ;  /* 0x0000000000007941 */ /* 0x000fea0003800000 */
.L_x_125:
        /* <DEDUP_REMOVED lines=19> */
.L_x_124:
[----:B------:R-:W-:Y:S05]  /*a1b0*/  BSYNC B1 ;  /* 0x0000000000017941 */ /* 0x000fea0003800000 */
.L_x_123:
[----:B------:R-:W-:Y:S05]  /*a1c0*/  VIADD R0, R71, 0xc0 ;  /* 0x000000c047007836 */ /* 0x000fea0000000000 */
        /* <DEDUP_REMOVED lines=20> */
.L_x_128:
[----:B------:R-:W-:Y:S01]  /*a310*/  ISETP.NE.AND P0, PT, R174, RZ, PT ;  /* 0x000000ffae00720c */ /* 0x000fe20003f05270 */
[----:B------:R-:W-:Y:S05]  /*a320*/  WARPSYNC.ALL ;  /* 0x0000000000007948 */ /* 0x000fea0003800000 */
[----:B------:R-:W-:Y:S01]  /*a330*/  R2UR UR4, R71 ;  /* 0x00000000470472ca */ /* 0x000fe200000e0000 */
[----:B------:R-:W5:Y:S01]  /*a340*/  S2UR UR6, SR_CgaCtaId ;  /* 0x00000000000679c3 */ /* 0x000f620000008800 */
[----:B---3--:R-:W-:Y:S01]  /*a350*/  F2FP.F16.E4M3.UNPACK_B R11, R141 ;  /* 0x0000008dff0b723e */ /* 0x008fe200020006ff */
[----:B------:R-:W-:Y:S01]  /*a360*/  BSSY.RECONVERGENT B0, `(.L_x_129) ;  /* 0x000011c000007945 */ /* 0x000fe20003800200 */
[----:B------:R-:W-:Y:S02]  /*a370*/  F2FP.F16.E4M3.UNPACK_B R10, R142 ;  /* 0x0000008eff0a723e */ /* 0x000fe400020006ff */
[----:B------:R-:W-:Y:S01]  /*a380*/  F2FP.F16.E4M3.UNPACK_B R9, R143 ;  /* 0x0000008fff09723e */ /* 0x000fe200020006ff */
[--C-:B------:R-:W-:Y:S01]  /*a390*/  HADD2.F32 R74, -RZ, R11.reuse.H0_H0 ;  /* 0x2000000bff4a7230 */ /* 0x100fe20000004100 */
[----:B----4-:R-:W-:Y:S01]  /*a3a0*/  F2FP.F16.E4M3.UNPACK_B R8, R144 ;  /* 0x00000090ff08723e */ /* 0x010fe200020006ff */
[----:B------:R-:W-:Y:S01]  /*a3b0*/  HADD2.F32 R76, -RZ, R11.H1_H1 ;  /* 0x3000000bff4c7230 */ /* 0x000fe20000004100 */
[----:B------:R-:W-:Y:S01]  /*a3c0*/  F2FP.F16.E4M3.UNPACK_B R7, R145 ;  /* 0x00000091ff07723e */ /* 0x000fe200020006ff */
[--C-:B------:R-:W-:Y:S01]  /*a3d0*/  HADD2.F32 R77, -RZ, R10.reuse.H0_H0 ;  /* 0x2000000aff4d7230 */ /* 0x100fe20000004100 */
[----:B------:R-:W-:Y:S01]  /*a3e0*/  F2FP.F16.E4M3.UNPACK_B R6, R146 ;  /* 0x00000092ff06723e */ /* 0x000fe200020006ff */
[----:B------:R-:W-:Y:S01]  /*a3f0*/  HADD2.F32 R80, -RZ, R10.H1_H1 ;  /* 0x3000000aff507230 */ /* 0x000fe20000004100 */
[----:B------:R-:W-:Y:S01]  /*a400*/  F2FP.F16.E4M3.UNPACK_B R5, R147 ;  /* 0x00000093ff05723e */ /* 0x000fe200020006ff */
[--C-:B------:R-:W-:Y:S01]  /*a410*/  HADD2.F32 R81, -RZ, R9.reuse.H0_H0 ;  /* 0x20000009ff517230 */ /* 0x100fe20000004100 */
[----:B-1----:R-:W-:Y:S01]  /*a420*/  F2FP.F16.E4M3.UNPACK_B R4, R148 ;  /* 0x00000094ff04723e */ /* 0x002fe200020006ff */
[----:B------:R-:W-:Y:S01]  /*a430*/  HADD2.F32 R84, -RZ, R9.H1_H1 ;  /* 0x30000009ff547230 */ /* 0x000fe20000004100 */
[-C--:B--2---:R-:W-:Y:S01]  /*a440*/  F2FP.F16.E4M3.UNPACK_B R2, R140.reuse ;  /* 0x0000008cff02723e */ /* 0x084fe200020006ff */
[--C-:B------:R-:W-:Y:S01]  /*a450*/  HADD2.F32 R85, -RZ, R8.reuse.H0_H0 ;  /* 0x20000008ff557230 */ /* 0x100fe20000004100 */
[----:B------:R-:W-:Y:S01]  /*a460*/  F2FP.F16.E4M3.UNPACK_B R140, R140.H1 ;  /* 0x0000008cff8c723e */ /* 0x000fe200030006ff */
[----:B------:R-:W-:Y:S01]  /*a470*/  HADD2.F32 R87, -RZ, R8.H1_H1 ;  /* 0x30000008ff577230 */ /* 0x000fe20000004100 */
[----:B------:R-:W-:Y:S01]  /*a480*/  F2FP.F16.E4M3.UNPACK_B R141, R141.H1 ;  /* 0x0000008dff8d723e */ /* 0x000fe200030006ff */
[--C-:B------:R-:W-:Y:S01]  /*a490*/  HADD2.F32 R90, -RZ, R7.reuse.H0_H0 ;  /* 0x20000007ff5a7230 */ /* 0x100fe20000004100 */
[----:B------:R-:W-:Y:S01]  /*a4a0*/  F2FP.F16.E4M3.UNPACK_B R142, R142.H1 ;  /* 0x0000008eff8e723e */ /* 0x000fe200030006ff */
[----:B------:R-:W-:Y:S01]  /*a4b0*/  HADD2.F32 R91, -RZ, R7.H1_H1 ;  /* 0x30000007ff5b7230 */ /* 0x000fe20000004100 */
[----:B------:R-:W-:Y:S01]  /*a4c0*/  F2FP.F16.E4M3.UNPACK_B R143, R143.H1 ;  /* 0x0000008fff8f723e */ /* 0x000fe200030006ff */
[--C-:B------:R-:W-:Y:S01]  /*a4d0*/  HADD2.F32 R94, -RZ, R6.reuse.H0_H0 ;  /* 0x20000006ff5e7230 */ /* 0x100fe20000004100 */
[----:B------:R-:W-:Y:S01]  /*a4e0*/  R2UR UR5, R177 ;  /* 0x00000000b10572ca */ /* 0x000fe200000e0000 */
[----:B------:R-:W-:Y:S01]  /*a4f0*/  HADD2.F32 R95, -RZ, R6.H1_H1 ;  /* 0x30000006ff5f7230 */ /* 0x000fe20000004100 */
[----:B------:R-:W-:Y:S01]  /*a500*/  F2FP.F16.E4M3.UNPACK_B R107, R149 ;  /* 0x00000095ff6b723e */ /* 0x000fe200020006ff */
[--C-:B------:R-:W-:Y:S01]  /*a510*/  HADD2.F32 R98, -RZ, R5.reuse.H0_H0 ;  /* 0x20000005ff627230 */ /* 0x100fe20000004100 */
[----:B------:R-:W-:Y:S01]  /*a520*/  F2FP.F16.E4M3.UNPACK_B R111, R150 ;  /* 0x00000096ff6f723e */ /* 0x000fe200020006ff */
[----:B------:R-:W-:Y:S01]  /*a530*/  HADD2.F32 R99, -RZ, R5.H1_H1 ;  /* 0x30000005ff637230 */ /* 0x000fe20000004100 */
[----:B------:R-:W-:Y:S01]  /*a540*/  F2FP.F16.E4M3.UNPACK_B R115, R151 ;  /* 0x00000097ff73723e */ /* 0x000fe200020006ff */
[--C-:B------:R-:W-:Y:S01]  /*a550*/  HADD2.F32 R102, -RZ, R4.reuse.H0_H0 ;  /* 0x20000004ff667230 */ /* 0x100fe20000004100 */
[----:B------:R-:W-:Y:S01]  /*a560*/  F2FP.F16.E4M3.UNPACK_B R119, R152 ;  /* 0x00000098ff77723e */ /* 0x000fe200020006ff */
[----:B------:R-:W-:Y:S01]  /*a570*/  HADD2.F32 R103, -RZ, R4.H1_H1 ;  /* 0x30000004ff677230 */ /* 0x000fe20000004100 */
[----:B------:R-:W-:Y:S01]  /*a580*/  F2FP.F16.E4M3.UNPACK_B R123, R153 ;  /* 0x00000099ff7b723e */ /* 0x000fe200020006ff */
[----:B------:R-:W1:Y:S01]  /*a590*/  LDTM.x64 R4, tmem[UR4+0xc0] ;  /* 0x0000c004000479ee */ /* 0x000e620008340000 */
[--C-:B------:R-:W-:Y:S01]  /*a5a0*/  HADD2.F32 R0, -RZ, R2.reuse.H0_H0 ;  /* 0x20000002ff007230 */ /* 0x100fe20000004100 */
[----:B------:R-:W-:Y:S01]  /*a5b0*/  NOP ;  /* 0x0000000000007918 */ /* 0x000fe20000000000 */
[----:B------:R-:W-:Y:S01]  /*a5c0*/  UIADD3 UR4, UPT, UPT, UR5, 0xb0, URZ ;  /* 0x000000b005047890 */ /* 0x000fe2000fffe0ff */
[----:B------:R-:W-:Y:S01]  /*a5d0*/  HADD2.F32 R2, -RZ, R2.H1_H1 ;  /* 0x30000002ff027230 */ /* 0x000fe20000004100 */
[----:B------:R-:W-:Y:S01]  /*a5e0*/  F2FP.F16.E4M3.UNPACK_B R127, R154 ;  /* 0x0000009aff7f723e */ /* 0x000fe200020006ff */
[----:B------:R-:W-:Y:S01]  /*a5f0*/  HADD2.F32 R78, -RZ, R141.H1_H1 ;  /* 0x3000008dff4e7230 */ /* 0x000fe20000004100 */
[----:B------:R-:W-:Y:S01]  /*a600*/  F2FP.F16.E4M3.UNPACK_B R130, R155 ;  /* 0x0000009bff82723e */ /* 0x000fe200020006ff */
        /* <DEDUP_REMOVED lines=16> */
[----:B-----5:R-:W-:Y:S01]  /*a710*/  UPRMT UR4, UR6, 0x654, UR4 ;  /* 0x0000065406047896 */ /* 0x020fe20008000004 */
[C---:B-1----:R-:W-:Y:S01]  /*a720*/  FMUL R4, R70.reuse, R4 ;  /* 0x0000000446047220 */ /* 0x042fe20000400000 */
[C---:B------:R-:W-:Y:S01]  /*a730*/  FMUL R5, R70.reuse, R5 ;  /* 0x0000000546057220 */ /* 0x040fe20000400000 */
[--C-:B------:R-:W-:Y:S02]  /*a740*/  HADD2.F32 R3, -RZ, R140.reuse.H0_H0 ;  /* 0x2000008cff037230 */ /* 0x100fe40000004100 */
[C---:B------:R-:W-:Y:S01]  /*a750*/  FMUL R8, R70.reuse, R8 ;  /* 0x0000000846087220 */ /* 0x040fe20000400000 */
[C---:B------:R-:W-:Y:S01]  /*a760*/  FFMA R4, R73.reuse, R0, R4 ;  /* 0x0000000049047223 */ /* 0x040fe20000000004 */
[C---:B------:R-:W-:Y:S01]  /*a770*/  FFMA R5, R73.reuse, R2, R5 ;  /* 0x0000000249057223 */ /* 0x040fe20000000005 */
[C---:B------:R-:W-:Y:S01]  /*a780*/  FMUL R9, R70.reuse, R9 ;  /* 0x0000000946097220 */ /* 0x040fe20000400000 */
[C---:B------:R-:W-:Y:S01]  /*a790*/  FMUL R12, R70.reuse, R12 ;  /* 0x0000000c460c7220 */ /* 0x040fe20000400000 */
[----:B------:R-:W-:Y:S01]  /*a7a0*/  SYNCS.ARRIVE.TRANS64.RED.A1T0 RZ, [UR4], RZ ;  /* 0x000000ffffff79a7 */ /* 0x000fe20008100404 */
[C---:B------:R-:W-:Y:S01]  /*a7b0*/  FMUL R13, R70.reuse, R13 ;  /* 0x0000000d460d7220 */ /* 0x040fe20000400000 */
[C---:B------:R-:W-:Y:S01]  /*a7c0*/  FMUL R16, R70.reuse, R16 ;  /* 0x0000001046107220 */ /* 0x040fe20000400000 */
[C---:B------:R-:W-:Y:S01]  /*a7d0*/  FMUL R17, R70.reuse, R17 ;  /* 0x0000001146117220 */ /* 0x040fe20000400000 */
[C---:B------:R-:W-:Y:S01]  /*a7e0*/  FMUL R0, R70.reuse, R20 ;  /* 0x0000001446007220 */ /* 0x040fe20000400000 */
[C---:B------:R-:W-:Y:S01]  /*a7f0*/  FMUL R2, R70.reuse, R21 ;  /* 0x0000001546027220 */ /* 0x040fe20000400000 */
[C---:B------:R-:W-:Y:S01]  /*a800*/  FMUL R21, R70.reuse, R28 ;  /* 0x0000001c46157220 */ /* 0x040fe20000400000 */
[----:B------:R-:W-:Y:S02]  /*a810*/  HADD2.F32 R122, -RZ, R123.H0_H0 ;  /* 0x2000007bff7a7230 */ /* 0x000fe40000004100 */
[C---:B------:R-:W-:Y:S01]  /*a820*/  FMUL R6, R70.reuse, R6 ;  /* 0x0000000646067220 */ /* 0x040fe20000400000 */
[----:B------:R-:W-:Y:S02]  /*a830*/  HADD2.F32 R72, -RZ, R140.H1_H1 ;  /* 0x3000008cff487230 */ /* 0x000fe40000004100 */
[C---:B------:R-:W-:Y:S01]  /*a840*/  FMUL R7, R70.reuse, R7 ;  /* 0x0000000746077220 */ /* 0x040fe20000400000 */
[----:B------:R-:W-:Y:S02]  /*a850*/  HADD2.F32 R75, -RZ, R141.H0_H0 ;  /* 0x2000008dff4b7230 */ /* 0x000fe40000004100 */
[C---:B------:R-:W-:Y:S01]  /*a860*/  FFMA R6, R73.reuse, R3, R6 ;  /* 0x0000000349067223 */ /* 0x040fe20000000006 */
[----:B------:R-:W-:Y:S02]  /*a870*/  HADD2.F32 R123, -RZ, R123.H1_H1 ;  /* 0x3000007bff7b7230 */ /* 0x000fe40000004100 */
[C---:B------:R-:W-:Y:S01]  /*a880*/  FFMA R7, R73.reuse, R72, R7 ;  /* 0x0000004849077223 */ /* 0x040fe20000000007 */
[C---:B------:R-:W-:Y:S01]  /*a890*/  FFMA R8, R73.reuse, R74, R8 ;  /* 0x0000004a49087223 */ /* 0x040fe20000000008 */
[----:B------:R-:W-:Y:S01]  /*a8a0*/  FFMA R9, R73, R76, R9 ;  /* 0x0000004c49097223 */ /* 0x000fe20000000009 */
[--C-:B------:R-:W-:Y:S02]  /*a8b0*/  HADD2.F32 R126, -RZ, R127.reuse.H0_H0 ;  /* 0x2000007fff7e7230 */ /* 0x100fe40000004100 */
[C---:B------:R-:W-:Y:S01]  /*a8c0*/  FMUL R10, R70.reuse, R10 ;  /* 0x0000000a460a7220 */ /* 0x040fe20000400000 */
[----:B------:R-:W-:Y:S01]  /*a8d0*/  F2FP.SATFINITE.E4M3.F32.PACK_AB_MERGE_C R76, R7, R6, RZ ;  /* 0x00000006074c723e */ /* 0x000fe200048070ff */
[C---:B------:R-:W-:Y:S01]  /*a8e0*/  FMUL R7, R70.reuse, R24 ;  /* 0x0000001846077220 */ /* 0x040fe20000400000 */
[----:B------:R-:W-:Y:S02]  /*a8f0*/  HADD2.F32 R127, -RZ, R127.H1_H1 ;  /* 0x3000007fff7f7230 */ /* 0x000fe40000004100 */
[C---:B------:R-:W-:Y:S01]  /*a900*/  FFMA R10, R73.reuse, R75, R10 ;  /* 0x0000004b490a7223 */ /* 0x040fe2000000000a */
[----:B------:R-:W-:Y:S02]  /*a910*/  HADD2.F32 R72, -RZ, R130.H0_H0 ;  /* 0x20000082ff487230 */ /* 0x000fe40000004100 */
[C---:B------:R-:W-:Y:S01]  /*a920*/  FMUL R11, R70.reuse, R11 ;  /* 0x0000000b460b7220 */ /* 0x040fe20000400000 */
[--C-:B------:R-:W-:Y:S02]  /*a930*/  HADD2.F32 R79, -RZ, R142.reuse.H0_H0 ;  /* 0x2000008eff4f7230 */ /* 0x100fe40000004100 */
[C---:B------:R-:W-:Y:S01]  /*a940*/  FMUL R14, R70.reuse, R14 ;  /* 0x0000000e460e7220 */ /* 0x040fe20000400000 */
[----:B------:R-:W-:Y:S02]  /*a950*/  HADD2.F32 R82, -RZ, R142.H1_H1 ;  /* 0x3000008eff527230 */ /* 0x000fe40000004100 */
[C---:B------:R-:W-:Y:S01]  /*a960*/  FFMA R11, R73.reuse, R78, R11 ;  /* 0x0000004e490b7223 */ /* 0x040fe2000000000b */
[C---:B------:R-:W-:Y:S01]  /*a970*/  FFMA R12, R73.reuse, R77, R12 ;  /* 0x0000004d490c7223 */ /* 0x040fe2000000000c */
[C---:B------:R-:W-:Y:S01]  /*a980*/  FFMA R13, R73.reuse, R80, R13 ;  /* 0x00000050490d7223 */ /* 0x040fe2000000000d */
[----:B------:R-:W-:Y:S01]  /*a990*/  FFMA R14, R73, R79, R14 ;  /* 0x0000004f490e7223 */ /* 0x000fe2000000000e */
[----:B------:R-:W-:Y:S01]  /*a9a0*/  HADD2.F32 R75, -RZ, R130.H1_H1 ;  /* 0x30000082ff4b7230 */ /* 0x000fe20000004100 */
[----:B------:R-:W-:Y:S01]  /*a9b0*/  F2FP.SATFINITE.E4M3.F32.PACK_AB_MERGE_C R78, R11, R10, RZ ;  /* 0x0000000a0b4e723e */ /* 0x000fe200048070ff */
[C---:B------:R-:W-:Y:S01]  /*a9c0*/  FMUL R10, R70.reuse, R25 ;  /* 0x00000019460a7220 */ /* 0x040fe20000400000 */
[C---:B------:R-:W-:Y:S01]  /*a9d0*/  FMUL R25, R70.reuse, R32 ;  /* 0x0000002046197220 */ /* 0x040fe20000400000 */
        /* <DEDUP_REMOVED lines=8> */
[C---:B------:R-:W-:Y:S01]  /*aa60*/  FMUL R19, R70.reuse, R19 ;  /* 0x0000001346137220 */ /* 0x040fe20000400000 */
[--C-:B------:R-:W-:Y:S01]  /*aa70*/  HADD2.F32 R88, -RZ, R144.reuse.H0_H0 ;  /* 0x20000090ff587230 */ /* 0x100fe20000004100 */
[----:B------:R-:W-:Y:S01]  /*aa80*/  F2FP.SATFINITE.E4M3.F32.PACK_AB_MERGE_C R14, R15, R14, RZ ;  /* 0x0000000e0f0e723e */ /* 0x000fe200048070ff */
[----:B------:R-:W-:Y:S02]  /*aa90*/  HADD2.F32 R89, -RZ, R144.H1_H1 ;  /* 0x30000090ff597230 */ /* 0x000fe40000004100 */
[C---:B------:R-:W-:Y:S01]  /*aaa0*/  FFMA R19, R73.reuse, R86, R19 ;  /* 0x0000005649137223 */ /* 0x040fe20000000013 */
[C---:B------:R-:W-:Y:S01]  /*aab0*/  FFMA R0, R73.reuse, R85, R0 ;  /* 0x0000005549007223 */ /* 0x040fe20000000000 */
[----:B------:R-:W-:Y:S01]  /*aac0*/  FFMA R2, R73, R87, R2 ;  /* 0x0000005749027223 */ /* 0x000fe20000000002 */
[C---:B------:R-:W-:Y:S01]  /*aad0*/  FMUL R3, R70.reuse, R22 ;  /* 0x0000001646037220 */ /* 0x040fe20000400000 */
[C---:B------:R-:W-:Y:S01]  /*aae0*/  FMUL R22, R70.reuse, R29 ;  /* 0x0000001d46167220 */ /* 0x040fe20000400000 */
[----:B------:R-:W-:Y:S01]  /*aaf0*/  F2FP.SATFINITE.E4M3.F32.PACK_AB_MERGE_C R18, R19, R18, RZ ;  /* 0x000000121312723e */ /* 0x000fe200048070ff */
[C---:B------:R-:W-:Y:S01]  /*ab00*/  FMUL R29, R70.reuse, R36 ;  /* 0x00000024461d7220 */ /* 0x040fe20000400000 */
[C---:B------:R-:W-:Y:S01]  /*ab10*/  FFMA R3, R73.reuse, R88, R3 ;  /* 0x0000005849037223 */ /* 0x040fe20000000003 */
[C---:B------:R-:W-:Y:S01]  /*ab20*/  FMUL R6, R70.reuse, R23 ;  /* 0x0000001746067220 */ /* 0x040fe20000400000 */
[--C-:B------:R-:W-:Y:S02]  /*ab30*/  HADD2.F32 R92, -RZ, R145.reuse.H0_H0 ;  /* 0x20000091ff5c7230 */ /* 0x100fe40000004100 */
[C---:B------:R-:W-:Y:S01]  /*ab40*/  FMUL R11, R70.reuse, R26 ;  /* 0x0000001a460b7220 */ /* 0x040fe20000400000 */
[----:B------:R-:W-:Y:S02]  /*ab50*/  HADD2.F32 R93, -RZ, R145.H1_H1 ;  /* 0x30000091ff5d7230 */ /* 0x000fe40000004100 */
[C---:B------:R-:W-:Y:S01]  /*ab60*/  FFMA R6, R73.reuse, R89, R6 ;  /* 0x0000005949067223 */ /* 0x040fe20000000006 */
[C---:B------:R-:W-:Y:S01]  /*ab70*/  FFMA R7, R73.reuse, R90, R7 ;  /* 0x0000005a49077223 */ /* 0x040fe20000000007 */
[C---:B------:R-:W-:Y:S01]  /*ab80*/  FFMA R10, R73.reuse, R91, R10 ;  /* 0x0000005b490a7223 */ /* 0x040fe2000000000a */
[C---:B------:R-:W-:Y:S01]  /*ab90*/  FFMA R11, R73.reuse, R92, R11 ;  /* 0x0000005c490b7223 */ /* 0x040fe2000000000b */
[----:B------:R-:W-:Y:S01]  /*aba0*/  FMUL R26, R70, R33 ;  /* 0x00000021461a7220 */ /* 0x000fe20000400000 */
[----:B------:R-:W-:Y:S01]  /*abb0*/  F2FP.SATFINITE.E4M3.F32.PACK_AB_MERGE_C R3, R6, R3, RZ ;  /* 0x000000030603723e */ /* 0x000fe200048070ff */
        /* <DEDUP_REMOVED lines=9> */
[C---:B------:R-:W-:Y:S01]  /*ac50*/  FMUL R30, R70.reuse, R37 ;  /* 0x00000025461e7220 */ /* 0x040fe20000400000 */
[C---:B------:R-:W-:Y:S01]  /*ac60*/  FMUL R37, R70.reuse, R44 ;  /* 0x0000002c46257220 */ /* 0x040fe20000400000 */
[C---:B------:R-:W-:Y:S01]  /*ac70*/  FMUL R24, R70.reuse, R31 ;  /* 0x0000001f46187220 */ /* 0x040fe20000400000 */
[--C-:B------:R-:W-:Y:S02]  /*ac80*/  HADD2.F32 R100, -RZ, R147.reuse.H0_H0 ;  /* 0x20000093ff647230 */ /* 0x100fe40000004100 */
[----:B------:R-:W-:Y:S01]  /*ac90*/  FMUL R27, R70, R34 ;  /* 0x00000022461b7220 */ /* 0x000fe20000400000 */
[----:B------:R-:W-:Y:S02]  /*aca0*/  HADD2.F32 R101, -RZ, R147.H1_H1 ;  /* 0x30000093ff657230 */ /* 0x000fe40000004100 */
[C---:B------:R-:W-:Y:S01]  /*acb0*/  FFMA R24, R73.reuse, R97, R24 ;  /* 0x0000006149187223 */ /* 0x040fe20000000018 */
[C---:B------:R-:W-:Y:S01]  /*acc0*/  FFMA R25, R73.reuse, R98, R25 ;  /* 0x0000006249197223 */ /* 0x040fe20000000019 */
[C---:B------:R-:W-:Y:S01]  /*acd0*/  FFMA R26, R73.reuse, R99, R26 ;  /* 0x00000063491a7223 */ /* 0x040fe2000000001a */
[----:B------:R-:W-:Y:S01]  /*ace0*/  F2FP.F16.E4M3.UNPACK_B R152, R152.H1 ;  /* 0x00000098ff98723e */ /* 0x000fe200030006ff */
[C---:B------:R-:W-:Y:S01]  /*acf0*/  FFMA R27, R73.reuse, R100, R27 ;  /* 0x00000064491b7223 */ /* 0x040fe2000000001b */
[----:B------:R-:W-:Y:S01]  /*ad00*/  F2FP.SATFINITE.E4M3.F32.PACK_AB_MERGE_C R6, R24, R23, RZ ;  /* 0x000000171806723e */ /* 0x000fe200048070ff */
[C---:B------:R-:W-:Y:S01]  /*ad10*/  FMUL R34, R70.reuse, R41 ;  /* 0x0000002946227220 */ /* 0x040fe20000400000 */
[C---:B------:R-:W-:Y:S01]  /*ad20*/  FMUL R41, R70.reuse, R48 ;  /* 0x0000003046297220 */ /* 0x040fe20000400000 */
[----:B------:R-:W-:Y:S01]  /*ad30*/  FMUL R28, R70, R35 ;  /* 0x00000023461c7220 */ /* 0x000fe20000400000 */
[----:B------:R-:W-:Y:S01]  /*ad40*/  F2FP.F16.E4M3.UNPACK_B R153, R153.H1 ;  /* 0x00000099ff99723e */ /* 0x000fe200030006ff */
[--C-:B------:R-:W-:Y:S01]  /*ad50*/  HADD2.F32 R104, -RZ, R148.reuse.H0_H0 ;  /* 0x20000094ff687230 */ /* 0x100fe20000004100 */
[----:B------:R-:W-:Y:S01]  /*ad60*/  F2FP.SATFINITE.E4M3.F32.PACK_AB_MERGE_C R6, R22, R21, R6 ;  /* 0x000000151606723e */ /* 0x000fe20004807006 */
[C---:B------:R-:W-:Y:S01]  /*ad70*/  FFMA R28, R73.reuse, R101, R28 ;  /* 0x00000065491c7223 */ /* 0x040fe2000000001c */
[C---:B------:R-:W-:Y:S01]  /*ad80*/  FFMA R29, R73.reuse, R102, R29 ;  /* 0x00000066491d7223 */ /* 0x040fe2000000001d */
[C---:B------:R-:W-:Y:S01]  /*ad90*/  FFMA R30, R73.reuse, R103, R30 ;  /* 0x00000067491e7223 */ /* 0x040fe2000000001e */
[----:B------:R-:W-:Y:S02]  /*ada0*/  HADD2.F32 R105, -RZ, R148.H1_H1 ;  /* 0x30000094ff697230 */ /* 0x000fe40000004100 */
[C---:B------:R-:W-:Y:S01]  /*adb0*/  FMUL R31, R70.reuse, R38 ;  /* 0x00000026461f7220 */ /* 0x040fe20000400000 */
[----:B------:R-:W-:Y:S01]  /*adc0*/  F2FP.F16.E4M3.UNPACK_B R154, R154.H1 ;  /* 0x0000009aff9a723e */ /* 0x000fe200030006ff */
[C---:B------:R-:W-:Y:S01]  /*add0*/  FMUL R38, R70.reuse, R45 ;  /* 0x0000002d46267220 */ /* 0x040fe20000400000 */
[C---:B------:R-:W-:Y:S01]  /*ade0*/  FMUL R45, R70.reuse, R52 ;  /* 0x00000034462d7220 */ /* 0x040fe20000400000 */
[----:B------:R-:W-:Y:S01]  /*adf0*/  F2FP.F16.E4M3.UNPACK_B R155, R155.H1 ;  /* 0x0000009bff9b723e */ /* 0x000fe200030006ff */
[----:B------:R-:W-:Y:S01]  /*ae00*/  FFMA R31, R73, R104, R31 ;  /* 0x00000068491f7223 */ /* 0x000fe2000000001f */
[----:B------:R-:W-:Y:S01]  /*ae10*/  FMUL R52, R70, R59 ;  /* 0x0000003b46347220 */ /* 0x000fe20000400000 */
[----:B------:R-:W-:Y:S01]  /*ae20*/  IADD3 R68, PT, PT, R68, 0x1, RZ ;  /* 0x0000000144447810 */ /* 0x000fe20007ffe0ff */
[C---:B------:R-:W-:Y:S01]  /*ae30*/  FMUL R59, R70.reuse, R66 ;  /* 0x00000042463b7220 */ /* 0x040fe20000400000 */
[----:B------:R-:W-:Y:S01]  /*ae40*/  F2FP.SATFINITE.E4M3.F32.PACK_AB_MERGE_C R66, R13, R12, R14 ;  /* 0x0000000c0d42723e */ /* 0x000fe2000480700e */
[C---:B------:R-:W-:Y:S01]  /*ae50*/  FMUL R32, R70.reuse, R39 ;  /* 0x0000002746207220 */ /* 0x040fe20000400000 */
[--C-:B------:R-:W-:Y:S02]  /*ae60*/  HADD2.F32 R108, -RZ, R149.reuse.H0_H0 ;  /* 0x20000095ff6c7230 */ /* 0x100fe40000004100 */
[C---:B------:R-:W-:Y:S01]  /*ae70*/  FMUL R35, R70.reuse, R42 ;  /* 0x0000002a46237220 */ /* 0x040fe20000400000 */
[----:B------:R-:W-:Y:S02]  /*ae80*/  HADD2.F32 R109, -RZ, R149.H1_H1 ;  /* 0x30000095ff6d7230 */ /* 0x000fe40000004100 */
[C---:B------:R-:W-:Y:S01]  /*ae90*/  FFMA R32, R73.reuse, R105, R32 ;  /* 0x0000006949207223 */ /* 0x040fe20000000020 */
[----:B------:R-:W-:Y:S01]  /*aea0*/  FMUL R36, R70, R43 ;  /* 0x0000002b46247220 */ /* 0x000fe20000400000 */
[C---:B------:R-:W-:Y:S01]  /*aeb0*/  FFMA R33, R73.reuse, R106, R33 ;  /* 0x0000006a49217223 */ /* 0x040fe20000000021 */
[C---:B------:R-:W-:Y:S01]  /*aec0*/  FFMA R34, R73.reuse, R107, R34 ;  /* 0x0000006b49227223 */ /* 0x040fe20000000022 */
[--C-:B------:R-:W-:Y:S01]  /*aed0*/  HADD2.F32 R112, -RZ, R150.reuse.H0_H0 ;  /* 0x20000096ff707230 */ /* 0x100fe20000004100 */
[----:B------:R-:W-:Y:S01]  /*aee0*/  F2FP.SATFINITE.E4M3.F32.PACK_AB_MERGE_C R32, R32, R31, RZ ;  /* 0x0000001f2020723e */ /* 0x000fe200048070ff */
[C---:B------:R-:W-:Y:S01]  /*aef0*/  FFMA R35, R73.reuse, R108, R35 ;  /* 0x0000006c49237223 */ /* 0x040fe20000000023 */
[----:B------:R-:W-:Y:S02]  /*af00*/  HADD2.F32 R113, -RZ, R150.H1_H1 ;  /* 0x30000096ff717230 */ /* 0x000fe40000004100 */
[----:B------:R-:W-:Y:S01]  /*af10*/  FMUL R39, R70, R46 ;  /* 0x0000002e46277220 */ /* 0x000fe20000400000 */
[----:B------:R-:W-:Y:S01]  /*af20*/  F2FP.SATFINITE.E4M3.F32.PACK_AB_MERGE_C R32, R30, R29, R32 ;  /* 0x0000001d1e20723e */ /* 0x000fe20004807020 */
[C---:B------:R-:W-:Y:S01]  /*af30*/  FFMA R36, R73.reuse, R109, R36 ;  /* 0x0000006d49247223 */ /* 0x040fe20000000024 */
[C---:B------:R-:W-:Y:S01]  /*af40*/  FMUL R40, R70.reuse, R47 ;  /* 0x0000002f46287220 */ /* 0x040fe20000400000 */
[C---:B------:R-:W-:Y:S01]  /*af50*/  FFMA R37, R73.reuse, R110, R37 ;  /* 0x0000006e49257223 */ /* 0x040fe20000000025 */
[C---:B------:R-:W-:Y:S01]  /*af60*/  FFMA R38, R73.reuse, R111, R38 ;  /* 0x0000006f49267223 */ /* 0x040fe20000000026 */
[C---:B------:R-:W-:Y:S01]  /*af70*/  FMUL R42, R70.reuse, R49 ;  /* 0x00000031462a7220 */ /* 0x040fe20000400000 */
        /* <DEDUP_REMOVED lines=8> */
[C---:B------:R-:W-:Y:S01]  /*b000*/  FMUL R57, R70.reuse, R64 ;  /* 0x0000004046397220 */ /* 0x040fe20000400000 */
[----:B------:R-:W-:Y:S01]  /*b010*/  FFMA R42, R73, R115, R42 ;  /* 0x00000073492a7223 */ /* 0x000fe2000000002a */
[C---:B------:R-:W-:Y:S01]  /*b020*/  FMUL R46, R70.reuse, R53 ;  /* 0x00000035462e7220 */ /* 0x040fe20000400000 */
[--C-:B------:R-:W-:Y:S01]  /*b030*/  HADD2.F32 R120, -RZ, R152.reuse.H0_H0 ;  /* 0x20000098ff787230 */ /* 0x100fe20000004100 */
[----:B------:R-:W-:Y:S01]  /*b040*/  F2FP.SATFINITE.E4M3.F32.PACK_AB_MERGE_C R64, R5, R4, R76 ;  /* 0x000000040540723e */ /* 0x000fe2000480704c */
[C---:B------:R-:W-:Y:S01]  /*b050*/  FMUL R51, R70.reuse, R58 ;  /* 0x0000003a46337220 */ /* 0x040fe20000400000 */
[C---:B------:R-:W-:Y:S01]  /*b060*/  FMUL R53, R70.reuse, R60 ;  /* 0x0000003c46357220 */ /* 0x040fe20000400000 */
[C---:B------:R-:W-:Y:S01]  /*b070*/  FFMA R43, R73.reuse, R116, R43 ;  /* 0x00000074492b7223 */ /* 0x040fe2000000002b */
[----:B------:R-:W-:Y:S02]  /*b080*/  HADD2.F32 R121, -RZ, R152.H1_H1 ;  /* 0x30000098ff797230 */ /* 0x000fe40000004100 */
[C---:B------:R-:W-:Y:S01]  /*b090*/  FMUL R47, R70.reuse, R54 ;  /* 0x00000036462f7220 */ /* 0x040fe20000400000 */
[C---:B------:R-:W-:Y:S01]  /*b0a0*/  FMUL R58, R70.reuse, R65 ;  /* 0x00000041463a7220 */ /* 0x040fe20000400000 */
[----:B------:R-:W-:Y:S01]  /*b0b0*/  FMUL R60, R70, R67 ;  /* 0x00000043463c7220 */ /* 0x000fe20000400000 */
[----:B------:R-:W-:Y:S01]  /*b0c0*/  F2FP.SATFINITE.E4M3.F32.PACK_AB_MERGE_C R5, R20, R11, RZ ;  /* 0x0000000b1405723e */ /* 0x000fe200048070ff */
[----:B------:R-:W-:Y:S01]  /*b0d0*/  FFMA R44, R73, R117, R44 ;  /* 0x00000075492c7223 */ /* 0x000fe2000000002c */
[C---:B------:R-:W-:Y:S01]  /*b0e0*/  FMUL R48, R70.reuse, R55 ;  /* 0x0000003746307220 */ /* 0x040fe20000400000 */
[----:B------:R-:W-:Y:S01]  /*b0f0*/  F2FP.SATFINITE.E4M3.F32.PACK_AB_MERGE_C R65, R9, R8, R78 ;  /* 0x000000080941723e */ /* 0x000fe2000480704e */
[----:B------:R-:W-:Y:S01]  /*b100*/  FFMA R45, R73, R118, R45 ;  /* 0x00000076492d7223 */ /* 0x000fe2000000002d */
[----:B------:R-:W-:Y:S01]  /*b110*/  F2FP.SATFINITE.E4M3.F32.PACK_AB_MERGE_C R67, R17, R16, R18 ;  /* 0x000000101143723e */ /* 0x000fe20004807012 */
[----:B------:R-:W-:Y:S01]  /*b120*/  FMUL R49, R70, R56 ;  /* 0x0000003846317220 */ /* 0x000fe20000400000 */
[C---:B------:R-:W-:Y:S01]  /*b130*/  FFMA R46, R73.reuse, R119, R46 ;  /* 0x00000077492e7223 */ /* 0x040fe2000000002e */
[--C-:B------:R-:W-:Y:S02]  /*b140*/  HADD2.F32 R124, -RZ, R153.reuse.H0_H0 ;  /* 0x20000099ff7c7230 */ /* 0x100fe40000004100 */
[C---:B------:R-:W-:Y:S01]  /*b150*/  FFMA R47, R73.reuse, R120, R47 ;  /* 0x00000078492f7223 */ /* 0x040fe2000000002f */
[----:B------:R1:W-:Y:S01]  /*b160*/  STS.128 [R137+UR44+0xa200], R64 ;  /* 0x00a2004089007988 */ /* 0x0003e20008000c2c */
[----:B------:R-:W-:Y:S01]  /*b170*/  HADD2.F32 R125, -RZ, R153.H1_H1 ;  /* 0x30000099ff7d7230 */ /* 0x000fe20000004100 */
[----:B------:R-:W-:Y:S01]  /*b180*/  F2FP.SATFINITE.E4M3.F32.PACK_AB_MERGE_C R5, R10, R7, R5 ;  /* 0x000000070a05723e */ /* 0x000fe20004807005 */
[C---:B------:R-:W-:Y:S01]  /*b190*/  FFMA R48, R73.reuse, R121, R48 ;  /* 0x0000007949307223 */ /* 0x040fe20000000030 */
[----:B------:R-:W-:Y:S01]  /*b1a0*/  F2FP.SATFINITE.E4M3.F32.PACK_AB_MERGE_C R7, R28, R27, RZ ;  /* 0x0000001b1c07723e */ /* 0x000fe200048070ff */
        /* <DEDUP_REMOVED lines=8> */
[----:B------:R-:W-:Y:S01]  /*b230*/  FMUL R56, R70, R63 ;  /* 0x0000003f46387220 */ /* 0x000fe20000400000 */
[----:B------:R-:W-:Y:S01]  /*b240*/  F2FP.SATFINITE.E4M3.F32.PACK_AB_MERGE_C R4, R2, R0, R3 ;  /* 0x000000000204723e */ /* 0x000fe20004807003 */
[C---:B------:R-:W-:Y:S01]  /*b250*/  FFMA R53, R73.reuse, R126, R53 ;  /* 0x0000007e49357223 */ /* 0x040fe20000000035 */
[----:B------:R-:W-:Y:S01]  /*b260*/  F2FP.SATFINITE.E4M3.F32.PACK_AB_MERGE_C R7, R26, R25, R7 ;  /* 0x000000191a07723e */ /* 0x000fe20004807007 */
[C---:B------:R-:W-:Y:S01]  /*b270*/  FFMA R54, R73.reuse, R127, R54 ;  /* 0x0000007f49367223 */ /* 0x040fe20000000036 */
[--C-:B------:R-:W-:Y:S02]  /*b280*/  HADD2.F32 R74, -RZ, R155.reuse.H0_H0 ;  /* 0x2000009bff4a7230 */ /* 0x100fe40000004100 */
[C---:B------:R-:W-:Y:S01]  /*b290*/  FFMA R55, R73.reuse, R128, R55 ;  /* 0x0000008049377223 */ /* 0x040fe20000000037 */
[----:B------:R-:W-:Y:S01]  /*b2a0*/  HADD2.F32 R131, -RZ, R155.H1_H1 ;  /* 0x3000009bff837230 */ /* 0x000fe20000004100 */
[----:B------:R1:W-:Y:S01]  /*b2b0*/  STS.128 [R176+0xa010], R4 ;  /* 0x00a01004b0007388 */ /* 0x0003e20000000c00 */
[----:B------:R-:W-:Y:S01]  /*b2c0*/  F2FP.SATFINITE.E4M3.F32.PACK_AB_MERGE_C R35, R36, R35, RZ ;  /* 0x000000232423723e */ /* 0x000fe200048070ff */
[C---:B------:R-:W-:Y:S01]  /*b2d0*/  FFMA R56, R73.reuse, R129, R56 ;  /* 0x0000008149387223 */ /* 0x040fe20000000038 */
[----:B------:R-:W-:Y:S01]  /*b2e0*/  F2FP.SATFINITE.E4M3.F32.PACK_AB_MERGE_C R39, R40, R39, RZ ;  /* 0x000000272827723e */ /* 0x000fe200048070ff */
[C---:B------:R-:W-:Y:S01]  /*b2f0*/  FFMA R57, R73.reuse, R72, R57 ;  /* 0x0000004849397223 */ /* 0x040fe20000000039 */
[----:B------:R-:W-:Y:S01]  /*b300*/  F2FP.SATFINITE.E4M3.F32.PACK_AB_MERGE_C R43, R44, R43, RZ ;  /* 0x0000002b2c2b723e */ /* 0x000fe200048070ff */
[C---:B------:R-:W-:Y:S01]  /*b310*/  FFMA R58, R73.reuse, R75, R58 ;  /* 0x0000004b493a7223 */ /* 0x040fe2000000003a */
[C---:B------:R-:W-:Y:S01]  /*b320*/  FFMA R59, R73.reuse, R74, R59 ;  /* 0x0000004a493b7223 */ /* 0x040fe2000000003b */
[----:B------:R-:W-:Y:S01]  /*b330*/  F2FP.SATFINITE.E4M3.F32.PACK_AB_MERGE_C R33, R34, R33, R35 ;  /* 0x000000212221723e */ /* 0x000fe20004807023 */
        /* <DEDUP_REMOVED lines=11> */
[----:B------:R-:W-:Y:S05]  /*b3f0*/  F2FP.SATFINITE.E4M3.F32.PACK_AB_MERGE_C R51, R58, R57, R59 ;  /* 0x000000393a33723e */ /* 0x000fea000480703b */
        /* <DEDUP_REMOVED lines=18> */
.L_x_130:
[----:B------:R-:W-:Y:S05]  /*b520*/  BSYNC.RECONVERGENT B0 ;  /* 0x0000000000007941 */ /* 0x000fea0003800200 */
.L_x_129:
[----:B------:R-:W-:Y:S01]  /*b530*/  R2UR UR4, R160 ;  /* 0x00000000a00472ca */ /* 0x000fe200000e0000 */
[----:B------:R-:W-:Y:S01]  /*b540*/  BAR.SYNC.DEFER_BLOCKING 0x1, 0x80 ;  /* 0x0042000000007b1d */ /* 0x000fe20000010000 */
[----:B------:R-:W-:Y:S01]  /*b550*/  ISETP.NE.AND P0, PT, R162, 0x2, PT ;  /* 0x00000002a200780c */ /* 0x000fe20003f05270 */
[----:B------:R-:W-:Y:S01]  /*b560*/  UISETP.NE.AND UP0, UPT, UR45, URZ, UPT ;  /* 0x000000ff2d00728c */ /* 0x000fe2000bf05270 */
[----:B------:R-:W-:Y:S01]  /*b570*/  ISETP.NE.AND P1, PT, R68, 0x2, PT ;  /* 0x000000024400780c */ /* 0x000fe20003f25270 */
[----:B------:R-:W-:Y:S01]  /*b580*/  UIADD3 UR20, UPT, UPT, UR37, UR59, URZ ;  /* 0x0000003b25147290 */ /* 0x000fe2000fffe0ff */
[----:B------:R-:W-:Y:S02]  /*b590*/  SEL R0, RZ, 0x1, P0 ;  /* 0x00000001ff007807 */ /* 0x000fe40000000000 */
[----:B------:R-:W-:Y:S02]  /*b5a0*/  SEL R3, RZ, 0x1, P1 ;  /* 0x00000001ff037807 */ /* 0x000fe40000800000 */
[----:B------:R-:W-:Y:S02]  /*b5b0*/  LOP3.LUT R167, R167, R0, RZ, 0x3c, !PT ;  /* 0x00000000a7a77212 */ /* 0x000fe400078e3cff */
[----:B------:R-:W-:Y:S01]  /*b5c0*/  LOP3.LUT R168, R168, R3, RZ, 0x3c, !PT ;  /* 0x00000003a8a87212 */ /* 0x000fe200078e3cff */
[----:B------:R-:W-:Y:S01]  /*b5d0*/  UIADD3 UR16, UPT, UPT, UR38, UR4, URZ ;  /* 0x0000000426107290 */ /* 0x000fe2000fffe0ff */
[----:B------:R-:W-:Y:S02]  /*b5e0*/  SEL R162, R162, RZ, P0 ;  /* 0x000000ffa2a27207 */ /* 0x000fe40000000000 */
[----:B------:R-:W-:Y:S01]  /*b5f0*/  SEL R68, R68, RZ, P1 ;  /* 0x000000ff44447207 */ /* 0x000fe20000800000 */
[----:B------:R-:W-:Y:S01]  /*b600*/  UMOV UR36, UR58 ;  /* 0x0000003a00247c82 */ /* 0x000fe20008000000 */
[----:B------:R-:W-:Y:S07]  /*b610*/  BRA.U UP0, `(.L_x_131) ;  /* 0xffffff9900747547 */ /* 0x000fee000b83ffff */
[----:B------:R-:W-:Y:S05]  /*b620*/  EXIT ;  /* 0x000000000000794d */ /* 0x000fea0003800000 */
.L_x_24:
[----:B--2---:R2:W3:Y:S02]  /*b630*/  SYNCS.PHASECHK.TRANS64.TRYWAIT P0, [R0+URZ+0xd0], R3 ;  /* 0x0000d003000075a7 */ /* 0x0044e400080011ff */
[----:B---3--:R-:W-:Y:S05]  /*b640*/  @!P0 NANOSLEEP.SYNCS 0x989680 ;  /* 0x009896800000895d */ /* 0x008fea0003900000 */
[----:B------:R-:W3:Y:S02]  /*b650*/  @!P0 SYNCS.PHASECHK.TRANS64 P0, [R0+URZ+0xd0], R3 ;  /* 0x0000d003000085a7 */ /* 0x000ee400080010ff */
[----:B---3--:R-:W-:Y:S05]  /*b660*/  @!P0 BRA `(.L_x_24) ;  /* 0xfffffffc00f08947 */ /* 0x008fea000383ffff */
[----:B------:R-:W-:Y:S05]  /*b670*/  BRA `(.L_x_132) ;  /* 0xffffff60007c7947 */ /* 0x000fea000383ffff */
.L_x_27:
[----:B--2---:R-:W-:-:S07]  /*b680*/  MOV R0, UR33 ;  /* 0x0000002100007c02 */ /* 0x004fce0008000f00 */
.L_x_133:
[----:B--2---:R2:W3:Y:S02]  /*b690*/  SYNCS.PHASECHK.TRANS64.TRYWAIT P0, [R0+URZ+0x18], R3 ;  /* 0x00001803000075a7 */ /* 0x0044e400080011ff */
[----:B---3--:R-:W-:Y:S05]  /*b6a0*/  @!P0 NANOSLEEP.SYNCS 0x989680 ;  /* 0x009896800000895d */ /* 0x008fea0003900000 */
[----:B------:R-:W3:Y:S02]  /*b6b0*/  @!P0 SYNCS.PHASECHK.TRANS64 P0, [R0+URZ+0x18], R3 ;  /* 0x00001803000085a7 */ /* 0x000ee400080010ff */
[----:B---3--:R-:W-:Y:S05]  /*b6c0*/  @!P0 BRA `(.L_x_133) ;  /* 0xfffffffc00f08947 */ /* 0x008fea000383ffff */
[----:B------:R-:W-:Y:S05]  /*b6d0*/  BRA `(.L_x_26) ;  /* 0xffffff6000bc7947 */ /* 0x000fea000383ffff */
.L_x_34:
[----:B-1----:R-:W-:-:S07]  /*b6e0*/  MOV R0, UR17 ;  /* 0x0000001100007c02 */ /* 0x002fce0008000f00 */
.L_x_134:
[----:B-1----:R1:W2:Y:S02]  /*b6f0*/  SYNCS.PHASECHK.TRANS64.TRYWAIT P0, [R0+URZ+0x18], R3 ;  /* 0x00001803000075a7 */ /* 0x0022a400080011ff */
[----:B--2---:R-:W-:Y:S05]  /*b700*/  @!P0 NANOSLEEP.SYNCS 0x989680 ;  /* 0x009896800000895d */ /* 0x004fea0003900000 */
[----:B------:R-:W2:Y:S02]  /*b710*/  @!P0 SYNCS.PHASECHK.TRANS64 P0, [R0+URZ+0x18], R3 ;  /* 0x00001803000085a7 */ /* 0x000ea400080010ff */
[----:B--2---:R-:W-:Y:S05]  /*b720*/  @!P0 BRA `(.L_x_134) ;  /* 0xfffffffc00f08947 */ /* 0x004fea000383ffff */
[----:B------:R-:W-:Y:S05]  /*b730*/  BRA `(.L_x_33) ;  /* 0xffffff6400787947 */ /* 0x000fea000383ffff */
.L_x_39:
[----:B-1----:R1:W2:Y:S02]  /*b740*/  SYNCS.PHASECHK.TRANS64.TRYWAIT P0, [R3+URZ+0x80], R0 ;  /* 0x00008000030075a7 */ /* 0x0022a400080011ff */
[----:B--2---:R-:W-:Y:S05]  /*b750*/  @!P0 NANOSLEEP.SYNCS 0x989680 ;  /* 0x009896800000895d */ /* 0x004fea0003900000 */
[----:B------:R-:W2:Y:S02]  /*b760*/  @!P0 SYNCS.PHASECHK.TRANS64 P0, [R3+URZ+0x80], R0 ;  /* 0x00008000030085a7 */ /* 0x000ea400080010ff */
[----:B--2---:R-:W-:Y:S05]  /*b770*/  @!P0 BRA `(.L_x_39) ;  /* 0xfffffffc00f08947 */ /* 0x004fea000383ffff */
[----:B------:R-:W-:Y:S05]  /*b780*/  BRA `(.L_x_135) ;  /* 0xffffff6800187947 */ /* 0x000fea000383ffff */
.L_x_43:
[----:B-1----:R-:W-:-:S07]  /*b790*/  MOV R0, UR4 ;  /* 0x0000000400007c02 */ /* 0x002fce0008000f00 */
.L_x_136:
[----:B-1----:R1:W2:Y:S02]  /*b7a0*/  SYNCS.PHASECHK.TRANS64.TRYWAIT P0, [R0+URZ], R3 ;  /* 0x00000003000075a7 */ /* 0x0022a400080011ff */
[----:B--2---:R-:W-:Y:S05]  /*b7b0*/  @!P0 NANOSLEEP.SYNCS 0x989680 ;  /* 0x009896800000895d */ /* 0x004fea0003900000 */
[----:B------:R-:W2:Y:S02]  /*b7c0*/  @!P0 SYNCS.PHASECHK.TRANS64 P0, [R0+URZ], R3 ;  /* 0x00000003000085a7 */ /* 0x000ea400080010ff */
[----:B--2---:R-:W-:Y:S05]  /*b7d0*/  @!P0 BRA `(.L_x_136) ;  /* 0xfffffffc00f08947 */ /* 0x004fea000383ffff */
[----:B------:R-:W-:Y:S05]  /*b7e0*/  BRA `(.L_x_137) ;  /* 0xffffff6c00c07947 */ /* 0x000fea000383ffff */
.L_x_44:
[----:B------:R-:W-:-:S07]  /*b7f0*/  MOV R0, UR5 ;  /* 0x0000000500007c02 */ /* 0x000fce0008000f00 */
.L_x_138:
[----:B-1----:R1:W2:Y:S02]  /*b800*/  SYNCS.PHASECHK.TRANS64.TRYWAIT P0, [R0+URZ], R3 ;  /* 0x00000003000075a7 */ /* 0x0022a400080011ff */
[----:B--2---:R-:W-:Y:S05]  /*b810*/  @!P0 NANOSLEEP.SYNCS 0x989680 ;  /* 0x009896800000895d */ /* 0x004fea0003900000 */
[----:B------:R-:W2:Y:S02]  /*b820*/  @!P0 SYNCS.PHASECHK.TRANS64 P0, [R0+URZ], R3 ;  /* 0x00000003000085a7 */ /* 0x000ea400080010ff */
[----:B--2---:R-:W-:Y:S05]  /*b830*/  @!P0 BRA `(.L_x_138) ;  /* 0xfffffffc00f08947 */ /* 0x004fea000383ffff */
[----:B------:R-:W-:Y:S05]  /*b840*/  BRA `(.L_x_139) ;  /* 0xffffff6c00cc7947 */ /* 0x000fea000383ffff */
.L_x_47:
[----:B-1----:R1:W2:Y:S02]  /*b850*/  SYNCS.PHASECHK.TRANS64.TRYWAIT P0, [R2+URZ+0xc0], R5 ;  /* 0x0000c005020075a7 */ /* 0x0022a400080011ff */
[----:B--2---:R-:W-:Y:S05]  /*b860*/  @!P0 NANOSLEEP.SYNCS 0x989680 ;  /* 0x009896800000895d */ /* 0x004fea0003900000 */
[----:B------:R-:W2:Y:S02]  /*b870*/  @!P0 SYNCS.PHASECHK.TRANS64 P0, [R2+URZ+0xc0], R5 ;  /* 0x0000c005020085a7 */ /* 0x000ea400080010ff */
[----:B--2---:R-:W-:Y:S05]  /*b880*/  @!P0 BRA `(.L_x_47) ;  /* 0xfffffffc00f08947 */ /* 0x004fea000383ffff */
[----:B------:R-:W-:Y:S05]  /*b890*/  BRA `(.L_x_140) ;  /* 0xffffff7000307947 */ /* 0x000fea000383ffff */
.L_x_48:
[----:B------:R-:W-:-:S07]  /*b8a0*/  MOV R2, UR4 ;  /* 0x0000000400027c02 */ /* 0x000fce0008000f00 */
.L_x_141:
[----:B-1----:R1:W2:Y:S02]  /*b8b0*/  SYNCS.PHASECHK.TRANS64.TRYWAIT P0, [R2+URZ+0x90], R5 ;  /* 0x00009005020075a7 */ /* 0x0022a400080011ff */
[----:B--2---:R-:W-:Y:S05]  /*b8c0*/  @!P0 NANOSLEEP.SYNCS 0x989680 ;  /* 0x009896800000895d */ /* 0x004fea0003900000 */
[----:B------:R-:W2:Y:S02]  /*b8d0*/  @!P0 SYNCS.PHASECHK.TRANS64 P0, [R2+URZ+0x90], R5 ;  /* 0x00009005020085a7 */ /* 0x000ea400080010ff */
[----:B--2---:R-:W-:Y:S05]  /*b8e0*/  @!P0 BRA `(.L_x_141) ;  /* 0xfffffffc00f08947 */ /* 0x004fea000383ffff */
[----:B------:R-:W-:Y:S05]  /*b8f0*/  BRA `(.L_x_142) ;  /* 0xffffff7000407947 */ /* 0x000fea000383ffff */
.L_x_49:
[----:B-1----:R1:W2:Y:S02]  /*b900*/  SYNCS.PHASECHK.TRANS64.TRYWAIT P1, [R2+URZ+0x80], R5 ;  /* 0x00008005020075a7 */ /* 0x0022a400080211ff */
[----:B--2---:R-:W-:Y:S05]  /*b910*/  @!P1 NANOSLEEP.SYNCS 0x989680 ;  /* 0x009896800000995d */ /* 0x004fea0003900000 */
[----:B------:R-:W2:Y:S02]  /*b920*/  @!P1 SYNCS.PHASECHK.TRANS64 P1, [R2+URZ+0x80], R5 ;  /* 0x00008005020095a7 */ /* 0x000ea400080210ff */
[----:B--2---:R-:W-:Y:S05]  /*b930*/  @!P1 BRA `(.L_x_49) ;  /* 0xfffffffc00f09947 */ /* 0x004fea000383ffff */
[----:B------:R-:W-:Y:S05]  /*b940*/  BRA `(.L_x_143) ;  /* 0xffffff7000707947 */ /* 0x000fea000383ffff */
.L_x_52:
[----:B------:R-:W-:-:S07]  /*b950*/  MOV R0, UR4 ;  /* 0x0000000400007c02 */ /* 0x000fce0008000f00 */
.L_x_144:
[----:B-1----:R1:W2:Y:S02]  /*b960*/  SYNCS.PHASECHK.TRANS64.TRYWAIT P0, [R0+URZ+0x90], R3 ;  /* 0x00009003000075a7 */ /* 0x0022a400080011ff */
[----:B--2---:R-:W-:Y:S05]  /*b970*/  @!P0 NANOSLEEP.SYNCS 0x989680 ;  /* 0x009896800000895d */ /* 0x004fea0003900000 */
[----:B------:R-:W2:Y:S02]  /*b980*/  @!P0 SYNCS.PHASECHK.TRANS64 P0, [R0+URZ+0x90], R3 ;  /* 0x00009003000085a7 */ /* 0x000ea400080010ff */
[----:B--2---:R-:W-:Y:S05]  /*b990*/  @!P0 BRA `(.L_x_144) ;  /* 0xfffffffc00f08947 */ /* 0x004fea000383ffff */
[----:B------:R-:W-:Y:S05]  /*b9a0*/  BRA `(.L_x_51) ;  /* 0xffffff7000c47947 */ /* 0x000fea000383ffff */
.L_x_59:
[----:B-1----:R1:W2:Y:S02]  /*b9b0*/  SYNCS.PHASECHK.TRANS64.TRYWAIT P1, [R0+URZ+0x80], R5 ;  /* 0x00008005000075a7 */ /* 0x0022a400080211ff */
[----:B--2---:R-:W-:Y:S05]  /*b9c0*/  @!P1 NANOSLEEP.SYNCS 0x989680 ;  /* 0x009896800000995d */ /* 0x004fea0003900000 */
[----:B------:R-:W2:Y:S02]  /*b9d0*/  @!P1 SYNCS.PHASECHK.TRANS64 P1, [R0+URZ+0x80], R5 ;  /* 0x00008005000095a7 */ /* 0x000ea400080210ff */
[----:B--2---:R-:W-:Y:S05]  /*b9e0*/  @!P1 BRA `(.L_x_59) ;  /* 0xfffffffc00f09947 */ /* 0x004fea000383ffff */
[----:B------:R-:W-:Y:S05]  /*b9f0*/  BRA `(.L_x_145) ;  /* 0xffffff78003c7947 */ /* 0x000fea000383ffff */
.L_x_60:
[----:B------:R-:W-:-:S07]  /*ba00*/  MOV R3, UR30 ;  /* 0x0000001e00037c02 */ /* 0x000fce0008000f00 */
.L_x_146:
[----:B-1----:R1:W2:Y:S02]  /*ba10*/  SYNCS.PHASECHK.TRANS64.TRYWAIT P0, [R3+URZ+0xb0], R0 ;  /* 0x0000b000030075a7 */ /* 0x0022a400080011ff */
[----:B--2---:R-:W-:Y:S05]  /*ba20*/  @!P0 NANOSLEEP.SYNCS 0x989680 ;  /* 0x009896800000895d */ /* 0x004fea0003900000 */
[----:B------:R-:W2:Y:S02]  /*ba30*/  @!P0 SYNCS.PHASECHK.TRANS64 P0, [R3+URZ+0xb0], R0 ;  /* 0x0000b000030085a7 */ /* 0x000ea400080010ff */
[----:B--2---:R-:W-:Y:S05]  /*ba40*/  @!P0 BRA `(.L_x_146) ;  /* 0xfffffffc00f08947 */ /* 0x004fea000383ffff */
[----:B------:R-:W-:Y:S05]  /*ba50*/  BRA `(.L_x_147) ;  /* 0xffffff7800747947 */ /* 0x000fea000383ffff */
.L_x_63:
[----:B------:R-:W-:Y:S07]  /*ba60*/  MOV R0, UR5 ;  /* 0x0000000500007c02 */ /* 0x000fee0008000f00 */
.L_x_148:
[----:B-1----:R1:W2:Y:S02]  /*ba70*/  SYNCS.PHASECHK.TRANS64.TRYWAIT P0, [R0+URZ], R3 ;  /* 0x00000003000075a7 */ /* 0x0022a400080011ff */
[----:B--2---:R-:W-:Y:S05]  /*ba80*/  @!P0 NANOSLEEP.SYNCS 0x989680 ;  /* 0x009896800000895d */ /* 0x004fea0003900000 */
[----:B------:R-:W2:Y:S02]  /*ba90*/  @!P0 SYNCS.PHASECHK.TRANS64 P0, [R0+URZ], R3 ;  /* 0x00000003000085a7 */ /* 0x000ea400080010ff */
[----:B--2---:R-:W-:Y:S05]  /*baa0*/  @!P0 BRA `(.L_x_148) ;  /* 0xfffffffc00f08947 */ /* 0x004fea000383ffff */
[----:B------:R-:W-:Y:S05]  /*bab0*/  BRA `(.L_x_62) ;  /* 0xffffff7800907947 */ /* 0x000fea000383ffff */
.L_x_66:
[----:B------:R-:W-:-:S07]  /*bac0*/  MOV R0, UR4 ;  /* 0x0000000400007c02 */ /* 0x000fce0008000f00 */
.L_x_149:
[----:B--2---:R2:W4:Y:S02]  /*bad0*/  SYNCS.PHASECHK.TRANS64.TRYWAIT P0, [R0+URZ], R3 ;  /* 0x00000003000075a7 */ /* 0x00452400080011ff */
[----:B----4-:R-:W-:Y:S05]  /*bae0*/  @!P0 NANOSLEEP.SYNCS 0x989680 ;  /* 0x009896800000895d */ /* 0x010fea0003900000 */
[----:B------:R-:W4:Y:S02]  /*baf0*/  @!P0 SYNCS.PHASECHK.TRANS64 P0, [R0+URZ], R3 ;  /* 0x00000003000085a7 */ /* 0x000f2400080010ff */
[----:B----4-:R-:W-:Y:S05]  /*bb00*/  @!P0 BRA `(.L_x_149) ;  /* 0xfffffffc00f08947 */ /* 0x010fea000383ffff */
[----:B------:R-:W-:Y:S05]  /*bb10*/  BRA `(.L_x_150) ;  /* 0xffffff7c006c7947 */ /* 0x000fea000383ffff */
.L_x_67:
[----:B------:R-:W-:-:S07]  /*bb20*/  MOV R0, UR4 ;  /* 0x0000000400007c02 */ /* 0x000fce0008000f00 */
.L_x_151:
[----:B-1----:R1:W2:Y:S02]  /*bb30*/  SYNCS.PHASECHK.TRANS64.TRYWAIT P0, [R0+URZ], R3 ;  /* 0x00000003000075a7 */ /* 0x0022a400080011ff */
[----:B--2---:R-:W-:Y:S05]  /*bb40*/  @!P0 NANOSLEEP.SYNCS 0x989680 ;  /* 0x009896800000895d */ /* 0x004fea0003900000 */
[----:B------:R-:W2:Y:S02]  /*bb50*/  @!P0 SYNCS.PHASECHK.TRANS64 P0, [R0+URZ], R3 ;  /* 0x00000003000085a7 */ /* 0x000ea400080010ff */
[----:B--2---:R-:W-:Y:S05]  /*bb60*/  @!P0 BRA `(.L_x_151) ;  /* 0xfffffffc00f08947 */ /* 0x004fea000383ffff */
[----:B------:R-:W-:Y:S05]  /*bb70*/  BRA `(.L_x_152) ;  /* 0xffffff7c00787947 */ /* 0x000fea000383ffff */
.L_x_72:
[----:B--2---:R2:W3:Y:S02]  /*bb80*/  SYNCS.PHASECHK.TRANS64.TRYWAIT P0, [R12+URZ+0x80], R9 ;  /* 0x000080090c0075a7 */ /* 0x0044e400080011ff */
[----:B---3--:R-:W-:Y:S05]  /*bb90*/  @!P0 NANOSLEEP.SYNCS 0x989680 ;  /* 0x009896800000895d */ /* 0x008fea0003900000 */
[----:B------:R-:W3:Y:S02]  /*bba0*/  @!P0 SYNCS.PHASECHK.TRANS64 P0, [R12+URZ+0x80], R9 ;  /* 0x000080090c0085a7 */ /* 0x000ee400080010ff */
[----:B---3--:R-:W-:Y:S05]  /*bbb0*/  @!P0 BRA `(.L_x_72) ;  /* 0xfffffffc00f08947 */ /* 0x008fea000383ffff */
[----:B------:R-:W-:Y:S05]  /*bbc0*/  BRA `(.L_x_153) ;  /* 0xffffff8000a87947 */ /* 0x000fea000383ffff */
.L_x_75:
[----:B------:R-:W-:Y:S07]  /*bbd0*/  MOV R0, UR21 ;  /* 0x0000001500007c02 */ /* 0x000fee0008000f00 */
.L_x_154:
[----:B--2---:R2:W3:Y:S02]  /*bbe0*/  SYNCS.PHASECHK.TRANS64.TRYWAIT P2, [R0+URZ+0x78], R11 ;  /* 0x0000780b000075a7 */ /* 0x0044e400080411ff */
[----:B---3--:R-:W-:Y:S05]  /*bbf0*/  @!P2 NANOSLEEP.SYNCS 0x989680 ;  /* 0x009896800000a95d */ /* 0x008fea0003900000 */
[----:B------:R-:W3:Y:S02]  /*bc00*/  @!P2 SYNCS.PHASECHK.TRANS64 P2, [R0+URZ+0x78], R11 ;  /* 0x0000780b0000a5a7 */ /* 0x000ee400080410ff */
[----:B---3--:R-:W-:Y:S05]  /*bc10*/  @!P2 BRA `(.L_x_154) ;  /* 0xfffffffc00f0a947 */ /* 0x008fea000383ffff */
[----:B------:R-:W-:Y:S05]  /*bc20*/  BRA `(.L_x_74) ;  /* 0xffffff8800107947 */ /* 0x000fea000383ffff */
.L_x_78:
[----:B--2---:R-:W-:Y:S07]  /*bc30*/  MOV R0, UR21 ;  /* 0x0000001500007c02 */ /* 0x004fee0008000f00 */
.L_x_155:
[----:B--2---:R2:W3:Y:S02]  /*bc40*/  SYNCS.PHASECHK.TRANS64.TRYWAIT P0, [R0+URZ+0x50], R9 ;  /* 0x00005009000075a7 */ /* 0x0044e400080011ff */
[----:B---3--:R-:W-:Y:S05]  /*bc50*/  @!P0 NANOSLEEP.SYNCS 0x989680 ;  /* 0x009896800000895d */ /* 0x008fea0003900000 */
[----:B------:R-:W3:Y:S02]  /*bc60*/  @!P0 SYNCS.PHASECHK.TRANS64 P0, [R0+URZ+0x50], R9 ;  /* 0x00005009000085a7 */ /* 0x000ee400080010ff */
[----:B---3--:R-:W-:Y:S05]  /*bc70*/  @!P0 BRA `(.L_x_155) ;  /* 0xfffffffc00f08947 */ /* 0x008fea000383ffff */
[----:B------:R-:W-:Y:S05]  /*bc80*/  BRA `(.L_x_156) ;  /* 0xffffff88006c7947 */ /* 0x000fea000383ffff */
.L_x_79:
[----:B------:R-:W-:Y:S07]  /*bc90*/  MOV R0, UR21 ;  /* 0x0000001500007c02 */ /* 0x000fee0008000f00 */
.L_x_157:
[----:B--2---:R2:W3:Y:S02]  /*bca0*/  SYNCS.PHASECHK.TRANS64.TRYWAIT P0, [R0+URZ+0x58], R9 ;  /* 0x00005809000075a7 */ /* 0x0044e400080011ff */
[----:B---3--:R-:W-:Y:S05]  /*bcb0*/  @!P0 NANOSLEEP.SYNCS 0x989680 ;  /* 0x009896800000895d */ /* 0x008fea0003900000 */
[----:B------:R-:W3:Y:S02]  /*bcc0*/  @!P0 SYNCS.PHASECHK.TRANS64 P0, [R0+URZ+0x58], R9 ;  /* 0x00005809000085a7 */ /* 0x000ee400080010ff */
[----:B---3--:R-:W-:Y:S05]  /*bcd0*/  @!P0 BRA `(.L_x_157) ;  /* 0xfffffffc00f08947 */ /* 0x008fea000383ffff */
[----:B------:R-:W-:Y:S05]  /*bce0*/  BRA `(.L_x_158) ;  /* 0xffffff8800a47947 */ /* 0x000fea000383ffff */
.L_x_80:
[----:B------:R-:W-:Y:S07]  /*bcf0*/  MOV R0, UR21 ;  /* 0x0000001500007c02 */ /* 0x000fee0008000f00 */
.L_x_159:
[----:B--2---:R2:W3:Y:S02]  /*bd00*/  SYNCS.PHASECHK.TRANS64.TRYWAIT P0, [R0+URZ+0x60], R9 ;  /* 0x00006009000075a7 */ /* 0x0044e400080011ff */
[----:B---3--:R-:W-:Y:S05]  /*bd10*/  @!P0 NANOSLEEP.SYNCS 0x989680 ;  /* 0x009896800000895d */ /* 0x008fea0003900000 */
[----:B------:R-:W3:Y:S02]  /*bd20*/  @!P0 SYNCS.PHASECHK.TRANS64 P0, [R0+URZ+0x60], R9 ;  /* 0x00006009000085a7 */ /* 0x000ee400080010ff */
[----:B---3--:R-:W-:Y:S05]  /*bd30*/  @!P0 BRA `(.L_x_159) ;  /* 0xfffffffc00f08947 */ /* 0x008fea000383ffff */
[----:B------:R-:W-:Y:S05]  /*bd40*/  BRA `(.L_x_160) ;  /* 0xffffff8800e87947 */ /* 0x000fea000383ffff */
.L_x_81:
[----:B------:R-:W-:Y:S07]  /*bd50*/  MOV R0, UR21 ;  /* 0x0000001500007c02 */ /* 0x000fee0008000f00 */
.L_x_161:
[----:B--2---:R2:W3:Y:S02]  /*bd60*/  SYNCS.PHASECHK.TRANS64.TRYWAIT P0, [R0+URZ+0x68], R9 ;  /* 0x00006809000075a7 */ /* 0x0044e400080011ff */
[----:B---3--:R-:W-:Y:S05]  /*bd70*/  @!P0 NANOSLEEP.SYNCS 0x989680 ;  /* 0x009896800000895d */ /* 0x008fea0003900000 */
[----:B------:R-:W3:Y:S02]  /*bd80*/  @!P0 SYNCS.PHASECHK.TRANS64 P0, [R0+URZ+0x68], R9 ;  /* 0x00006809000085a7 */ /* 0x000ee400080010ff */
[----:B---3--:R-:W-:Y:S05]  /*bd90*/  @!P0 BRA `(.L_x_161) ;  /* 0xfffffffc00f08947 */ /* 0x008fea000383ffff */
[----:B------:R-:W-:Y:S05]  /*bda0*/  BRA `(.L_x_162) ;  /* 0xffffff8c00287947 */ /* 0x000fea000383ffff */
.L_x_83:
[----:B------:R-:W-:-:S07]  /*bdb0*/  MOV R0, UR21 ;  /* 0x0000001500007c02 */ /* 0x000fce0008000f00 */
.L_x_163:
[----:B---3--:R3:W4:Y:S02]  /*bdc0*/  SYNCS.PHASECHK.TRANS64.TRYWAIT P0, [R0+URZ+0x50], R3 ;  /* 0x00005003000075a7 */ /* 0x00872400080011ff */
[----:B----4-:R-:W-:Y:S05]  /*bdd0*/  @!P0 NANOSLEEP.SYNCS 0x989680 ;  /* 0x009896800000895d */ /* 0x010fea0003900000 */
[----:B------:R-:W4:Y:S02]  /*bde0*/  @!P0 SYNCS.PHASECHK.TRANS64 P0, [R0+URZ+0x50], R3 ;  /* 0x00005003000085a7 */ /* 0x000f2400080010ff */
[----:B----4-:R-:W-:Y:S05]  /*bdf0*/  @!P0 BRA `(.L_x_163) ;  /* 0xfffffffc00f08947 */ /* 0x010fea000383ffff */
[----:B------:R-:W-:Y:S05]  /*be00*/  BRA `(.L_x_164) ;  /* 0xffffff8c009c7947 */ /* 0x000fea000383ffff */
.L_x_84:
[----:B---3--:R-:W-:-:S07]  /*be10*/  MOV R0, UR21 ;  /* 0x0000001500007c02 */ /* 0x008fce0008000f00 */
.L_x_165:
[----:B---3--:R3:W4:Y:S02]  /*be20*/  SYNCS.PHASECHK.TRANS64.TRYWAIT P0, [R0+URZ+0x58], R3 ;  /* 0x00005803000075a7 */ /* 0x00872400080011ff */
[----:B----4-:R-:W-:Y:S05]  /*be30*/  @!P0 NANOSLEEP.SYNCS 0x989680 ;  /* 0x009896800000895d */ /* 0x010fea0003900000 */
[----:B------:R-:W4:Y:S02]  /*be40*/  @!P0 SYNCS.PHASECHK.TRANS64 P0, [R0+URZ+0x58], R3 ;  /* 0x00005803000085a7 */ /* 0x000f2400080010ff */
[----:B----4-:R-:W-:Y:S05]  /*be50*/  @!P0 BRA `(.L_x_165) ;  /* 0xfffffffc00f08947 */ /* 0x010fea000383ffff */
[----:B------:R-:W-:Y:S05]  /*be60*/  BRA `(.L_x_166) ;  /* 0xffffff8c008c7947 */ /* 0x000fea000383ffff */
.L_x_85:
[----:B---3--:R-:W-:-:S07]  /*be70*/  MOV R0, UR21 ;  /* 0x0000001500007c02 */ /* 0x008fce0008000f00 */
.L_x_167:
[----:B---3--:R3:W4:Y:S02]  /*be80*/  SYNCS.PHASECHK.TRANS64.TRYWAIT P0, [R0+URZ+0x60], R3 ;  /* 0x00006003000075a7 */ /* 0x00872400080011ff */
[----:B----4-:R-:W-:Y:S05]  /*be90*/  @!P0 NANOSLEEP.SYNCS 0x989680 ;  /* 0x009896800000895d */ /* 0x010fea0003900000 */
[----:B------:R-:W4:Y:S02]  /*bea0*/  @!P0 SYNCS.PHASECHK.TRANS64 P0, [R0+URZ+0x60], R3 ;  /* 0x00006003000085a7 */ /* 0x000f2400080010ff */
[----:B----4-:R-:W-:Y:S05]  /*beb0*/  @!P0 BRA `(.L_x_167) ;  /* 0xfffffffc00f08947 */ /* 0x010fea000383ffff */
[----:B------:R-:W-:Y:S05]  /*bec0*/  BRA `(.L_x_168) ;  /* 0xffffff8c007c7947 */ /* 0x000fea000383ffff */
.L_x_87:
[----:B-1----:R1:W2:Y:S02]  /*bed0*/  SYNCS.PHASECHK.TRANS64.TRYWAIT P0, [R3+URZ+0x80], R0 ;  /* 0x00008000030075a7 */ /* 0x0022a400080011ff */
[----:B--2---:R-:W-:Y:S05]  /*bee0*/  @!P0 NANOSLEEP.SYNCS 0x989680 ;  /* 0x009896800000895d */ /* 0x004fea0003900000 */
[----:B------:R-:W2:Y:S02]  /*bef0*/  @!P0 SYNCS.PHASECHK.TRANS64 P0, [R3+URZ+0x80], R0 ;  /* 0x00008000030085a7 */ /* 0x000ea400080010ff */
[----:B--2---:R-:W-:Y:S05]  /*bf00*/  @!P0 BRA `(.L_x_87) ;  /* 0xfffffffc00f08947 */ /* 0x004fea000383ffff */
[----:B------:R-:W-:Y:S05]  /*bf10*/  BRA `(.L_x_169) ;  /* 0xffffff9000487947 */ /* 0x000fea000383ffff */
.L_x_98:
[----:B--2---:R2:W1:Y:S02]  /*bf20*/  SYNCS.PHASECHK.TRANS64.TRYWAIT P1, [R3+URZ+0x30], R2 ;  /* 0x00003002030075a7 */ /* 0x00446400080211ff */
[----:B-1----:R-:W-:Y:S05]  /*bf30*/  @!P1 NANOSLEEP.SYNCS 0x989680 ;  /* 0x009896800000995d */ /* 0x002fea0003900000 */
[----:B------:R-:W1:Y:S02]  /*bf40*/  @!P1 SYNCS.PHASECHK.TRANS64 P1, [R3+URZ+0x30], R2 ;  /* 0x00003002030095a7 */ /* 0x000e6400080210ff */
[----:B-1----:R-:W-:Y:S05]  /*bf50*/  @!P1 BRA `(.L_x_98) ;  /* 0xfffffffc00f09947 */ /* 0x002fea000383ffff */
[----:B------:R-:W-:Y:S05]  /*bf60*/  BRA `(.L_x_97) ;  /* 0xffffff9c00cc7947 */ /* 0x000fea000383ffff */
.L_x_100:
[----:B--2---:R2:W4:Y:S02]  /*bf70*/  SYNCS.PHASECHK.TRANS64.TRYWAIT P0, [R177+URZ+0xa0], R4 ;  /* 0x0000a004b10075a7 */ /* 0x00452400080011ff */
[----:B----4-:R-:W-:Y:S05]  /*bf80*/  @!P0 NANOSLEEP.SYNCS 0x989680 ;  /* 0x009896800000895d */ /* 0x010fea0003900000 */
[----:B------:R-:W4:Y:S02]  /*bf90*/  @!P0 SYNCS.PHASECHK.TRANS64 P0, [R177+URZ+0xa0], R4 ;  /* 0x0000a004b10085a7 */ /* 0x000f2400080010ff */
[----:B----4-:R-:W-:Y:S05]  /*bfa0*/  @!P0 BRA `(.L_x_100) ;  /* 0xfffffffc00f08947 */ /* 0x010fea000383ffff */
[----:B------:R-:W-:Y:S05]  /*bfb0*/  BRA `(.L_x_99) ;  /* 0xffffffa000247947 */ /* 0x000fea000383ffff */
.L_x_109:
[----:B---3--:R3:W4:Y:S02]  /*bfc0*/  SYNCS.PHASECHK.TRANS64.TRYWAIT P0, [R190+URZ+0x30], R5 ;  /* 0x00003005be0075a7 */ /* 0x00872400080011ff */
[----:B----4-:R-:W-:Y:S05]  /*bfd0*/  @!P0 NANOSLEEP.SYNCS 0x989680 ;  /* 0x009896800000895d */ /* 0x010fea0003900000 */
[----:B------:R-:W4:Y:S02]  /*bfe0*/  @!P0 SYNCS.PHASECHK.TRANS64 P0, [R190+URZ+0x30], R5 ;  /* 0x00003005be0085a7 */ /* 0x000f2400080010ff */
[----:B----4-:R-:W-:Y:S05]  /*bff0*/  @!P0 BRA `(.L_x_109) ;  /* 0xfffffffc00f08947 */ /* 0x010fea000383ffff */
[----:B------:R-:W-:Y:S05]  /*c000*/  BRA `(.L_x_108) ;  /* 0xffffffb400347947 */ /* 0x000fea000383ffff */
.L_x_118:
[----:B---3--:R3:W4:Y:S02]  /*c010*/  SYNCS.PHASECHK.TRANS64.TRYWAIT P0, [R0+URZ+0x30], R7 ;  /* 0x00003007000075a7 */ /* 0x00872400080011ff */
[----:B----4-:R-:W-:Y:S05]  /*c020*/  @!P0 NANOSLEEP.SYNCS 0x989680 ;  /* 0x009896800000895d */ /* 0x010fea0003900000 */
[----:B------:R-:W4:Y:S02]  /*c030*/  @!P0 SYNCS.PHASECHK.TRANS64 P0, [R0+URZ+0x30], R7 ;  /* 0x00003007000085a7 */ /* 0x000f2400080010ff */
[----:B----4-:R-:W-:Y:S05]  /*c040*/  @!P0 BRA `(.L_x_118) ;  /* 0xfffffffc00f08947 */ /* 0x010fea000383ffff */
[----:B------:R-:W-:Y:S05]  /*c050*/  BRA `(.L_x_117) ;  /* 0xffffffc8008c7947 */ /* 0x000fea000383ffff */
.L_x_127:
[----:B---3--:R3:W4:Y:S02]  /*c060*/  SYNCS.PHASECHK.TRANS64.TRYWAIT P0, [R0+URZ+0x30], R5 ;  /* 0x00003005000075a7 */ /* 0x00872400080011ff */
[----:B----4-:R-:W-:Y:S05]  /*c070*/  @!P0 NANOSLEEP.SYNCS 0x989680 ;  /* 0x009896800000895d */ /* 0x010fea0003900000 */
[----:B------:R-:W4:Y:S02]  /*c080*/  @!P0 SYNCS.PHASECHK.TRANS64 P0, [R0+URZ+0x30], R5 ;  /* 0x00003005000085a7 */ /* 0x000f2400080010ff */
[----:B----4-:R-:W-:Y:S05]  /*c090*/  @!P0 BRA `(.L_x_127) ;  /* 0xfffffffc00f08947 */ /* 0x010fea000383ffff */
[----:B------:R-:W-:Y:S05]  /*c0a0*/  BRA `(.L_x_126) ;  /* 0xffffffdc00f07947 */ /* 0x000fea000383ffff */
        .weak           $__internal_0_$__cuda_sm10x_tcgen05_guardrail_trap_col_being_dealloced_not_returned_by_alloc
        .type           $__internal_0_$__cuda_sm10x_tcgen05_guardrail_trap_col_being_dealloced_not_returned_by_alloc,@function
        .size           $__internal_0_$__cuda_sm10x_tcgen05_guardrail_trap_col_being_dealloced_not_returned_by_alloc,($__internal_1_$__cuda_sm10x_tcgen05_guardrail_trap_phase_invalid_during_alloc - $__internal_0_$__cuda_sm10x_tcgen05_guardrail_trap_col_being_dealloced_not_returned_by_alloc)
$__internal_0_$__cuda_sm10x_tcgen05_guardrail_trap_col_being_dealloced_not_returned_by_alloc:
[----:B------:R-:W-:Y:S05]  /*c0b0*/  BPT.TRAP 0x1 ;  /* 0x000000040000795c */ /* 0x000fea0000300000 */
[----:B------:R-:W-:-:S04]  /*c0c0*/  HFMA2 R3, -RZ, RZ, 0, 0 ;  /* 0x00000000ff037431 */ /* 0x000fc800000001ff */
[----:B------:R-:W-:Y:S05]  /*c0d0*/  RET.REL.NODEC R2 `(_ZN7cutlass13device_kernelINS_4gemm6kernel13GemmUniversalIN4cute5tupleIJiiiiEEENS1_10collective13CollectiveMmaINS1_35MainloopSm100TmaUmmaWarpSpecializedILi3ELi2ELi2ENS5_IJNS4_1CILi1EEENSA_ILi2EEESB_EEEEENS5_IJNSA_ILi128EEENSA_ILi256EEESF_EEENS_12float_e4m3_tENS5_IJlSB_lEEESI_SJ_NS4_8TiledMMAINS4_8MMA_AtomIJNS4_10MMA_TraitsINS4_19SM100_MMA_F8F6F4_SSEJSI_SI_fSF_SG_NS4_17integral_constantINS4_4UMMA5MajorELSQ_0EEESR_NSO_INSP_7ScaleInELSS_0EEEST_EEEEEENS4_6LayoutINS5_IJSB_SB_SB_EEENS5_IJNSA_ILi0EEESY_SY_EEEEENS5_IJNS4_10UnderscoreES11_S11_EEEEENS4_23SM90_TMA_LOAD_MULTICASTENS4_14ComposedLayoutINS4_7SwizzleILi3ELi4ELi3EEENS4_18smem_ptr_flag_bitsILi8EEENSW_INS5_IJNSA_ILi8EEESF_EEENS5_IJSF_SB_EEEEEEEvNS4_8identityENS4_13SM90_TMA_LOADES1E_vS1F_EENS_8epilogue10collective18CollectiveEpilogueINS1I_23Sm100TmaWarpSpecializedILi4ELi2ELi64ELb0ELb0EEEJSH_NS5_IJNSW_ISF_SB_EENSW_INSA_ILi64EEESB_EEEEESI_SJ_SI_SJ_NS1I_6fusion15FusionCallbacksIS1M_NS1R_17LinearCombinationISI_fSI_fLNS_15FloatRoundStyleE2EEESH_S1Q_JEEENS4_5SM1004TMEM4LOAD26SM100_TMEM_LOAD_32dp32b64xES1G_NS15_INS16_ILi2ELi4ELi3EEES19_NSW_INS5_IJS1A_S1O_EEENS5_IJS1O_SB_EEEEEEENS4_39AutoVectorizingCopyWithAssumedAlignmentILi128EEENS4_14SM90_TMA_STOREES25_S27_S27_EEEvvEEEEvNT_6ParamsE) ;  /* 0xffffff3c02c87950 */ /* 0x000fea0003c3ffff */
        .weak           $__internal_1_$__cuda_sm10x_tcgen05_guardrail_trap_phase_invalid_during_alloc
        .type           $__internal_1_$__cuda_sm10x_tcgen05_guardrail_trap_phase_invalid_during_alloc,@function
        .size           $__internal_1_$__cuda_sm10x_tcgen05_guardrail_trap_phase_invalid_during_alloc,($__internal_2_$__cuda_sm10x_tcgen05_guardrail_trap_unallocated_columns_being_dealloced - $__internal_1_$__cuda_sm10x_tcgen05_guardrail_trap_phase_invalid_during_alloc)
$__internal_1_$__cuda_sm10x_tcgen05_guardrail_trap_phase_invalid_during_alloc:
[----:B------:R-:W-:Y:S05]  /*c0e0*/  BPT.TRAP 0x1 ;  /* 0x000000040000795c */ /* 0x000fea0000300000 */
[----:B------:R-:W-:-:S04]  /*c0f0*/  MOV R5, 0x0 ;  /* 0x0000000000057802 */ /* 0x000fc80000000f00 */
[----:B------:R-:W-:Y:S05]  /*c100*/  RET.REL.NODEC R4 `(_ZN7cutlass13device_kernelINS_4gemm6kernel13GemmUniversalIN4cute5tupleIJiiiiEEENS1_10collective13CollectiveMmaINS1_35MainloopSm100TmaUmmaWarpSpecializedILi3ELi2ELi2ENS5_IJNS4_1CILi1EEENSA_ILi2EEESB_EEEEENS5_IJNSA_ILi128EEENSA_ILi256EEESF_EEENS_12float_e4m3_tENS5_IJlSB_lEEESI_SJ_NS4_8TiledMMAINS4_8MMA_AtomIJNS4_10MMA_TraitsINS4_19SM100_MMA_F8F6F4_SSEJSI_SI_fSF_SG_NS4_17integral_constantINS4_4UMMA5MajorELSQ_0EEESR_NSO_INSP_7ScaleInELSS_0EEEST_EEEEEENS4_6LayoutINS5_IJSB_SB_SB_EEENS5_IJNSA_ILi0EEESY_SY_EEEEENS5_IJNS4_10UnderscoreES11_S11_EEEEENS4_23SM90_TMA_LOAD_MULTICASTENS4_14ComposedLayoutINS4_7SwizzleILi3ELi4ELi3EEENS4_18smem_ptr_flag_bitsILi8EEENSW_INS5_IJNSA_ILi8EEESF_EEENS5_IJSF_SB_EEEEEEEvNS4_8identityENS4_13SM90_TMA_LOADES1E_vS1F_EENS_8epilogue10collective18CollectiveEpilogueINS1I_23Sm100TmaWarpSpecializedILi4ELi2ELi64ELb0ELb0EEEJSH_NS5_IJNSW_ISF_SB_EENSW_INSA_ILi64EEESB_EEEEESI_SJ_SI_SJ_NS1I_6fusion15FusionCallbacksIS1M_NS1R_17LinearCombinationISI_fSI_fLNS_15FloatRoundStyleE2EEESH_S1Q_JEEENS4_5SM1004TMEM4LOAD26SM100_TMEM_LOAD_32dp32b64xES1G_NS15_INS16_ILi2ELi4ELi3EEES19_NSW_INS5_IJS1A_S1O_EEENS5_IJS1O_SB_EEEEEEENS4_39AutoVectorizingCopyWithAssumedAlignmentILi128EEENS4_14SM90_TMA_STOREES25_S27_S27_EEEvvEEEEvNT_6ParamsE) ;  /* 0xffffff3c04bc7950 */ /* 0x000fea0003c3ffff */
        .weak           $__internal_2_$__cuda_sm10x_tcgen05_guardrail_trap_unallocated_columns_being_dealloced
        .type           $__internal_2_$__cuda_sm10x_tcgen05_guardrail_trap_unallocated_columns_being_dealloced,@function
        .size           $__internal_2_$__cuda_sm10x_tcgen05_guardrail_trap_unallocated_columns_being_dealloced,(.L_x_171 - $__internal_2_$__cuda_sm10x_tcgen05_guardrail_trap_unallocated_columns_being_dealloced)
$__internal_2_$__cuda_sm10x_tcgen05_guardrail_trap_unallocated_columns_being_dealloced:
[----:B------:R-:W-:Y:S05]  /*c110*/  BPT.TRAP 0x1 ;  /* 0x000000040000795c */ /* 0x000fea0000300000 */
[----:B------:R-:W-:-:S04]  /*c120*/  HFMA2 R3, -RZ, RZ, 0, 0 ;  /* 0x00000000ff037431 */ /* 0x000fc800000001ff */
[----:B------:R-:W-:Y:S05]  /*c130*/  RET.REL.NODEC R2 `(_ZN7cutlass13device_kernelINS_4gemm6kernel13GemmUniversalIN4cute5tupleIJiiiiEEENS1_10collective13CollectiveMmaINS1_35MainloopSm100TmaUmmaWarpSpecializedILi3ELi2ELi2ENS5_IJNS4_1CILi1EEENSA_ILi2EEESB_EEEEENS5_IJNSA_ILi128EEENSA_ILi256EEESF_EEENS_12float_e4m3_tENS5_IJlSB_lEEESI_SJ_NS4_8TiledMMAINS4_8MMA_AtomIJNS4_10MMA_TraitsINS4_19SM100_MMA_F8F6F4_SSEJSI_SI_fSF_SG_NS4_17integral_constantINS4_4UMMA5MajorELSQ_0EEESR_NSO_INSP_7ScaleInELSS_0EEEST_EEEEEENS4_6LayoutINS5_IJSB_SB_SB_EEENS5_IJNSA_ILi0EEESY_SY_EEEEENS5_IJNS4_10UnderscoreES11_S11_EEEEENS4_23SM90_TMA_LOAD_MULTICASTENS4_14ComposedLayoutINS4_7SwizzleILi3ELi4ELi3EEENS4_18smem_ptr_flag_bitsILi8EEENSW_INS5_IJNSA_ILi8EEESF_EEENS5_IJSF_SB_EEEEEEEvNS4_8identityENS4_13SM90_TMA_LOADES1E_vS1F_EENS_8epilogue10collective18CollectiveEpilogueINS1I_23Sm100TmaWarpSpecializedILi4ELi2ELi64ELb0ELb0EEEJSH_NS5_IJNSW_ISF_SB_EENSW_INSA_ILi64EEESB_EEEEESI_SJ_SI_SJ_NS1I_6fusion15FusionCallbacksIS1M_NS1R_17LinearCombinationISI_fSI_fLNS_15FloatRoundStyleE2EEESH_S1Q_JEEENS4_5SM1004TMEM4LOAD26SM100_TMEM_LOAD_32dp32b64xES1G_NS15_INS16_ILi2ELi4ELi3EEES19_NSW_INS5_IJS1A_S1O_EEENS5_IJS1O_SB_EEEEEEENS4_39AutoVectorizingCopyWithAssumedAlignmentILi128EEENS4_14SM90_TMA_STOREES25_S27_S27_EEEvvEEEEvNT_6ParamsE) ;  /* 0xffffff3c02b07950 */ /* 0x000fea0003c3ffff */
.L_x_170:
[----:B------:R-:W-:-:S00]  /*c140*/  BRA `(.L_x_170) ;  /* 0xfffffffc00fc7947 */ /* 0x000fc0000383ffff */
[----:B------:R-:W-:-:S00]  /*c150*/  NOP ;  /* 0x0000000000007918 */ /* 0x000fc00000000000 */
        /* <DEDUP_REMOVED lines=10> */
.L_x_171:


//--------------------- .nv.global.init           --------------------------
	.section	.nv.global.init,"aw",@progbits
.nv.global.init:
	.type		$str$27,@object
	.size		$str$27,($str$28 - $str$27)
$str$27:
        /*0000*/ 	.byte	0x28, 0x61, 0x64, 0x64, 0x72, 0x65, 0x73, 0x73, 0x20, 0x26, 0x20, 0x6d, 0x61, 0x73, 0x6b, 0x29
        /*0010*/ 	.byte	0x20, 0x3d, 0x3d, 0x20, 0x30, 0x00
	.type		$str$28,@object
	.size		$str$28,($str$26 - $str$28)
$str$28:
        /*0016*/ 	.byte	0x2f, 0x74, 0x6d, 0x70, 0x2f, 0x63, 0x75, 0x74, 0x6c, 0x61, 0x73, 0x73, 0x5f, 0x73, 0x77, 0x65
        /*0026*/ 	.byte	0x65, 0x70, 0x5f, 0x73, 0x72, 0x63, 0x2f, 0x69, 0x6e, 0x63, 0x6c, 0x75, 0x64, 0x65, 0x2f, 0x63
        /*0036*/ 	.byte	0x75, 0x74, 0x65, 0x2f, 0x70, 0x6f, 0x69, 0x6e, 0x74, 0x65, 0x72, 0x5f, 0x66, 0x6c, 0x61, 0x67
        /*0046*/ 	.byte	0x67, 0x65, 0x64, 0x2e, 0x68, 0x70, 0x70, 0x00
	.type		$str$26,@object
	.size		$str$26,($str$25 - $str$26)
$str$26:
        /*004e*/ 	.byte	0x2f, 0x74, 0x6d, 0x70, 0x2f, 0x63, 0x75, 0x74, 0x6c, 0x61, 0x73, 0x73, 0x5f, 0x73, 0x77, 0x65
        /*005e*/ 	.byte	0x65, 0x70, 0x5f, 0x73, 0x72, 0x63, 0x2f, 0x69, 0x6e, 0x63, 0x6c, 0x75, 0x64, 0x65, 0x2f, 0x63
        /*006e*/ 	.byte	0x75, 0x74, 0x65, 0x2f, 0x61, 0x74, 0x6f, 0x6d, 0x2f, 0x63, 0x6f, 0x70, 0x79, 0x5f, 0x74, 0x72
        /*007e*/ 	.byte	0x61, 0x69, 0x74, 0x73, 0x5f, 0x73, 0x6d, 0x31, 0x30, 0x30, 0x2e, 0x68, 0x70, 0x70, 0x00
	.type		$str$25,@object
	.size		$str$25,(__unnamed_1 - $str$25)
$str$25:
        /*008d*/ 	.byte	0x28, 0x28, 0x75, 0x69, 0x6e, 0x74, 0x33, 0x32, 0x5f, 0x74, 0x28, 0x74, 0x68, 0x72, 0x65, 0x61
        /*009d*/ 	.byte	0x64, 0x49, 0x64, 0x78, 0x2e, 0x78, 0x29, 0x20, 0x2f, 0x20, 0x33, 0x32, 0x29, 0x20, 0x25, 0x20
        /*00ad*/ 	.byte	0x34, 0x29, 0x20, 0x3d, 0x3d, 0x20, 0x28, 0x28, 0x28, 0x74, 0x6d, 0x65, 0x6d, 0x5f, 0x61, 0x64
        /*00bd*/ 	.byte	0x64, 0x72, 0x20, 0x3e, 0x3e, 0x20, 0x31, 0x36, 0x29, 0x20, 0x2f, 0x20, 0x33, 0x32, 0x29, 0x20
        /*00cd*/ 	.byte	0x25, 0x20, 0x34, 0x29, 0x00
	.type		__unnamed_1,@object
	.size		__unnamed_1,(__unnamed_2 - __unnamed_1)
__unnamed_1:
        /*00d2*/ 	.byte	0x61, 0x75, 0x74, 0x6f, 0x20, 0x63, 0x75, 0x74, 0x65, 0x3a, 0x3a, 0x61, 0x73, 0x5f, 0x70, 0x6f
        /* <DEDUP_REMOVED lines=24> */
        /*0262*/ 	.byte	0x43, 0x3c, 0x38, 0x31, 0x39, 0x32, 0x3e, 0x3e, 0x3e, 0x3e, 0x5d, 0x00
	.type		__unnamed_2,@object
	.size		__unnamed_2,(__unnamed_3 - __unnamed_2)
__unnamed_2:
        /* <DEDUP_REMOVED lines=26> */
	.type		__unnamed_3,@object
	.size		__unnamed_3,(.L_3 - __unnamed_3)
__unnamed_3:
        /* <DEDUP_REMOVED lines=42> */
        /*06aa*/ 	.byte	0x3e, 0x3e, 0x3e, 0x3e, 0x5d, 0x00
.L_3:


//--------------------- .nv.shared._ZN7cutlass13device_kernelINS_4gemm6kernel13GemmUniversalIN4cute5tupleIJiiiiEEENS1_10collective13CollectiveMmaINS1_35MainloopSm100TmaUmmaWarpSpecializedILi3ELi2ELi2ENS5_IJNS4_1CILi1EEENSA_ILi2EEESB_EEEEENS5_IJNSA_ILi128EEENSA_ILi256EEESF_EEENS_12float_e4m3_tENS5_IJlSB_lEEESI_SJ_NS4_8TiledMMAINS4_8MMA_AtomIJNS4_10MMA_TraitsINS4_19SM100_MMA_F8F6F4_SSEJSI_SI_fSF_SG_NS4_17integral_constantINS4_4UMMA5MajorELSQ_0EEESR_NSO_INSP_7ScaleInELSS_0EEEST_EEEEEENS4_6LayoutINS5_IJSB_SB_SB_EEENS5_IJNSA_ILi0EEESY_SY_EEEEENS5_IJNS4_10UnderscoreES11_S11_EEEEENS4_23SM90_TMA_LOAD_MULTICASTENS4_14ComposedLayoutINS4_7SwizzleILi3ELi4ELi3EEENS4_18smem_ptr_flag_bitsILi8EEENSW_INS5_IJNSA_ILi8EEESF_EEENS5_IJSF_SB_EEEEEEEvNS4_8identityENS4_13SM90_TMA_LOADES1E_vS1F_EENS_8epilogue10collective18CollectiveEpilogueINS1I_23Sm100TmaWarpSpecializedILi4ELi2ELi64ELb0ELb0EEEJSH_NS5_IJNSW_ISF_SB_EENSW_INSA_ILi64EEESB_EEEEESI_SJ_SI_SJ_NS1I_6fusion15FusionCallbacksIS1M_NS1R_17LinearCombinationISI_fSI_fLNS_15FloatRoundStyleE2EEESH_S1Q_JEEENS4_5SM1004TMEM4LOAD26SM100_TMEM_LOAD_32dp32b64xES1G_NS15_INS16_ILi2ELi4ELi3EEES19_NSW_INS5_IJS1A_S1O_EEENS5_IJS1O_SB_EEEEEEENS4_39AutoVectorizingCopyWithAssumedAlignmentILi128EEENS4_14SM90_TMA_STOREES25_S27_S27_EEEvvEEEEvNT_6ParamsE --------------------------
	.section	.nv.shared._ZN7cutlass13device_kernelINS_4gemm6kernel13GemmUniversalIN4cute5tupleIJiiiiEEENS1_10collective13CollectiveMmaINS1_35MainloopSm100TmaUmmaWarpSpecializedILi3ELi2ELi2ENS5_IJNS4_1CILi1EEENSA_ILi2EEESB_EEEEENS5_IJNSA_ILi128EEENSA_ILi256EEESF_EEENS_12float_e4m3_tENS5_IJlSB_lEEESI_SJ_NS4_8TiledMMAINS4_8MMA_AtomIJNS4_10MMA_TraitsINS4_19SM100_MMA_F8F6F4_SSEJSI_SI_fSF_SG_NS4_17integral_constantINS4_4UMMA5MajorELSQ_0EEESR_NSO_INSP_7ScaleInELSS_0EEEST_EEEEEENS4_6LayoutINS5_IJSB_SB_SB_EEENS5_IJNSA_ILi0EEESY_SY_EEEEENS5_IJNS4_10UnderscoreES11_S11_EEEEENS4_23SM90_TMA_LOAD_MULTICASTENS4_14ComposedLayoutINS4_7SwizzleILi3ELi4ELi3EEENS4_18smem_ptr_flag_bitsILi8EEENSW_INS5_IJNSA_ILi8EEESF_EEENS5_IJSF_SB_EEEEEEEvNS4_8identityENS4_13SM90_TMA_LOADES1E_vS1F_EENS_8epilogue10collective18CollectiveEpilogueINS1I_23Sm100TmaWarpSpecializedILi4ELi2ELi64ELb0ELb0EEEJSH_NS5_IJNSW_ISF_SB_EENSW_INSA_ILi64EEESB_EEEEESI_SJ_SI_SJ_NS1I_6fusion15FusionCallbacksIS1M_NS1R_17LinearCombinationISI_fSI_fLNS_15FloatRoundStyleE2EEESH_S1Q_JEEENS4_5SM1004TMEM4LOAD26SM100_TMEM_LOAD_32dp32b64xES1G_NS15_INS16_ILi2ELi4ELi3EEES19_NSW_INS5_IJS1A_S1O_EEENS5_IJS1O_SB_EEEEEEENS4_39AutoVectorizingCopyWithAssumedAlignmentILi128EEENS4_14SM90_TMA_STOREES25_S27_S27_EEEvvEEEEvNT_6ParamsE,"aw",@nobits
	.sectionflags	@""
	.align	16
	.zero		1024


//--------------------- .nv.shared.reserved.0     --------------------------
	.section	.nv.shared.reserved.0,"aw",@nobits
	.weak		__nv_reservedSMEM_offset_0_alias
	.size		__nv_reservedSMEM_offset_0_alias, 0, 64
	.other		__nv_reservedSMEM_offset_0_alias,@"STO_CUDA_RESERVED_SHARED STV_DEFAULT"
__nv_reservedSMEM_offset_0_alias:
	.zero		0
.nv.shared.reserved.0:
	.zero		64
	.weak		__nv_reservedSMEM_tcgen05_partition
	.type		__nv_reservedSMEM_tcgen05_partition,@object
	.size		__nv_reservedSMEM_tcgen05_partition,(.L_0 - __nv_reservedSMEM_tcgen05_partition)
__nv_reservedSMEM_tcgen05_partition:
	.zero		32
.L_0:


//--------------------- .nv.global                --------------------------
	.section	.nv.global,"aw",@nobits
.nv.global:
	.type		_ZN39_INTERNAL_4e678fa1_4_k_cu_d984ef56_75914cute1_E,@object
	.size		_ZN39_INTERNAL_4e678fa1_4_k_cu_d984ef56_75914cute1_E,(_ZN39_INTERNAL_4e678fa1_4_k_cu_d984ef56_75914cuda3std3__45__cpo6cbeginE - _ZN39_INTERNAL_4e678fa1_4_k_cu_d984ef56_75914cute1_E)
_ZN39_INTERNAL_4e678fa1_4_k_cu_d984ef56_75914cute1_E:
	.zero		1
	.type		_ZN39_INTERNAL_4e678fa1_4_k_cu_d984ef56_75914cuda3std3__45__cpo6cbeginE,@object
	.size		_ZN39_INTERNAL_4e678fa1_4_k_cu_d984ef56_75914cuda3std3__45__cpo6cbeginE,(_ZN39_INTERNAL_4e678fa1_4_k_cu_d984ef56_75914cuda3std3__48in_placeE - _ZN39_INTERNAL_4e678fa1_4_k_cu_d984ef56_75914cuda3std3__45__cpo6cbeginE)
_ZN39_INTERNAL_4e678fa1_4_k_cu_d984ef56_75914cuda3std3__45__cpo6cbeginE:
	.zero		1
	.type		_ZN39_INTERNAL_4e678fa1_4_k_cu_d984ef56_75914cuda3std3__48in_placeE,@object
	.size		_ZN39_INTERNAL_4e678fa1_4_k_cu_d984ef56_75914cuda3std3__48in_placeE,(_ZN39_INTERNAL_4e678fa1_4_k_cu_d984ef56_75914cuda3std6ranges3__45__cpo9iter_moveE - _ZN39_INTERNAL_4e678fa1_4_k_cu_d984ef56_75914cuda3std3__48in_placeE)
_ZN39_INTERNAL_4e678fa1_4_k_cu_d984ef56_75914cuda3std3__48in_placeE:
	.zero		1
	.type		_ZN39_INTERNAL_4e678fa1_4_k_cu_d984ef56_75914cuda3std6ranges3__45__cpo9iter_moveE,@object
	.size		_ZN39_INTERNAL_4e678fa1_4_k_cu_d984ef56_75914cuda3std6ranges3__45__cpo9iter_moveE,(_ZN39_INTERNAL_4e678fa1_4_k_cu_d984ef56_75914cuda3std3__45__cpo5beginE - _ZN39_INTERNAL_4e678fa1_4_k_cu_d984ef56_75914cuda3std6ranges3__45__cpo9iter_moveE)
_ZN39_INTERNAL_4e678fa1_4_k_cu_d984ef56_75914cuda3std6ranges3__45__cpo9iter_moveE:
	.zero		1
	.type		_ZN39_INTERNAL_4e678fa1_4_k_cu_d984ef56_75914cuda3std3__45__cpo5beginE,@object
	.size		_ZN39_INTERNAL_4e678fa1_4_k_cu_d984ef56_75914cuda3std3__45__cpo5beginE,(_ZN39_INTERNAL_4e678fa1_4_k_cu_d984ef56_75914cuda3std3__441_GLOBAL__N__4e678fa1_4_k_cu_d984ef56_75916ignoreE - _ZN39_INTERNAL_4e678fa1_4_k_cu_d984ef56_75914cuda3std3__45__cpo5beginE)
_ZN39_INTERNAL_4e678fa1_4_k_cu_d984ef56_75914cuda3std3__45__cpo5beginE:
	.zero		1
	.type		_ZN39_INTERNAL_4e678fa1_4_k_cu_d984ef56_75914cuda3std3__441_GLOBAL__N__4e678fa1_4_k_cu_d984ef56_75916ignoreE,@object
	.size		_ZN39_INTERNAL_4e678fa1_4_k_cu_d984ef56_75914cuda3std3__441_GLOBAL__N__4e678fa1_4_k_cu_d984ef56_75916ignoreE,(_ZN39_INTERNAL_4e678fa1_4_k_cu_d984ef56_75914cute7productE - _ZN39_INTERNAL_4e678fa1_4_k_cu_d984ef56_75914cuda3std3__441_GLOBAL__N__4e678fa1_4_k_cu_d984ef56_75916ignoreE)
_ZN39_INTERNAL_4e678fa1_4_k_cu_d984ef56_75914cuda3std3__441_GLOBAL__N__4e678fa1_4_k_cu_d984ef56_75916ignoreE:
	.zero		1
	.type		_ZN39_INTERNAL_4e678fa1_4_k_cu_d984ef56_75914cute7productE,@object
	.size		_ZN39_INTERNAL_4e678fa1_4_k_cu_d984ef56_75914cute7productE,(_ZN39_INTERNAL_4e678fa1_4_k_cu_d984ef56_75914cuda3std3__45__cpo3endE - _ZN39_INTERNAL_4e678fa1_4_k_cu_d984ef56_75914cute7productE)
_ZN39_INTERNAL_4e678fa1_4_k_cu_d984ef56_75914cute7productE:
	.zero		1
	.type		_ZN39_INTERNAL_4e678fa1_4_k_cu_d984ef56_75914cuda3std3__45__cpo3endE,@object
	.size		_ZN39_INTERNAL_4e678fa1_4_k_cu_d984ef56_75914cuda3std3__45__cpo3endE,(_ZN39_INTERNAL_4e678fa1_4_k_cu_d984ef56_75914cuda3std3__419piecewise_constructE - _ZN39_INTERNAL_4e678fa1_4_k_cu_d984ef56_75914cuda3std3__45__cpo3endE)
_ZN39_INTERNAL_4e678fa1_4_k_cu_d984ef56_75914cuda3std3__45__cpo3endE:
	.zero		1
	.type		_ZN39_INTERNAL_4e678fa1_4_k_cu_d984ef56_75914cuda3std3__419piecewise_constructE,@object
	.size		_ZN39_INTERNAL_4e678fa1_4_k_cu_d984ef56_75914cuda3std3__419piecewise_constructE,(_ZN39_INTERNAL_4e678fa1_4_k_cu_d984ef56_75914cuda3std3__45__cpo4cendE - _ZN39_INTERNAL_4e678fa1_4_k_cu_d984ef56_75914cuda3std3__419piecewise_constructE)
_ZN39_INTERNAL_4e678fa1_4_k_cu_d984ef56_75914cuda3std3__419piecewise_constructE:
	.zero		1
	.type		_ZN39_INTERNAL_4e678fa1_4_k_cu_d984ef56_75914cuda3std3__45__cpo4cendE,@object
	.size		_ZN39_INTERNAL_4e678fa1_4_k_cu_d984ef56_75914cuda3std3__45__cpo4cendE,(_ZN39_INTERNAL_4e678fa1_4_k_cu_d984ef56_75914cuda3std6ranges3__45__cpo4swapE - _ZN39_INTERNAL_4e678fa1_4_k_cu_d984ef56_75914cuda3std3__45__cpo4cendE)
_ZN39_INTERNAL_4e678fa1_4_k_cu_d984ef56_75914cuda3std3__45__cpo4cendE:
	.zero		1
	.type		_ZN39_INTERNAL_4e678fa1_4_k_cu_d984ef56_75914cuda3std6ranges3__45__cpo4swapE,@object
	.size		_ZN39_INTERNAL_4e678fa1_4_k_cu_d984ef56_75914cuda3std6ranges3__45__cpo4swapE,(.L_11 - _ZN39_INTERNAL_4e678fa1_4_k_cu_d984ef56_75914cuda3std6ranges3__45__cpo4swapE)
_ZN39_INTERNAL_4e678fa1_4_k_cu_d984ef56_75914cuda3std6ranges3__45__cpo4swapE:
	.zero		1
.L_11:


//--------------------- .nv.constant0._ZN7cutlass13device_kernelINS_4gemm6kernel13GemmUniversalIN4cute5tupleIJiiiiEEENS1_10collective13CollectiveMmaINS1_35MainloopSm100TmaUmmaWarpSpecializedILi3ELi2ELi2ENS5_IJNS4_1CILi1EEENSA_ILi2EEESB_EEEEENS5_IJNSA_ILi128EEENSA_ILi256EEESF_EEENS_12float_e4m3_tENS5_IJlSB_lEEESI_SJ_NS4_8TiledMMAINS4_8MMA_AtomIJNS4_10MMA_TraitsINS4_19SM100_MMA_F8F6F4_SSEJSI_SI_fSF_SG_NS4_17integral_constantINS4_4UMMA5MajorELSQ_0EEESR_NSO_INSP_7ScaleInELSS_0EEEST_EEEEEENS4_6LayoutINS5_IJSB_SB_SB_EEENS5_IJNSA_ILi0EEESY_SY_EEEEENS5_IJNS4_10UnderscoreES11_S11_EEEEENS4_23SM90_TMA_LOAD_MULTICASTENS4_14ComposedLayoutINS4_7SwizzleILi3ELi4ELi3EEENS4_18smem_ptr_flag_bitsILi8EEENSW_INS5_IJNSA_ILi8EEESF_EEENS5_IJSF_SB_EEEEEEEvNS4_8identityENS4_13SM90_TMA_LOADES1E_vS1F_EENS_8epilogue10collective18CollectiveEpilogueINS1I_23Sm100TmaWarpSpecializedILi4ELi2ELi64ELb0ELb0EEEJSH_NS5_IJNSW_ISF_SB_EENSW_INSA_ILi64EEESB_EEEEESI_SJ_SI_SJ_NS1I_6fusion15FusionCallbacksIS1M_NS1R_17LinearCombinationISI_fSI_fLNS_15FloatRoundStyleE2EEESH_S1Q_JEEENS4_5SM1004TMEM4LOAD26SM100_TMEM_LOAD_32dp32b64xES1G_NS15_INS16_ILi2ELi4ELi3EEES19_NSW_INS5_IJS1A_S1O_EEENS5_IJS1O_SB_EEEEEEENS4_39AutoVectorizingCopyWithAssumedAlignmentILi128EEENS4_14SM90_TMA_STOREES25_S27_S27_EEEvvEEEEvNT_6ParamsE --------------------------
	.section	.nv.constant0._ZN7cutlass13device_kernelINS_4gemm6kernel13GemmUniversalIN4cute5tupleIJiiiiEEENS1_10collective13CollectiveMmaINS1_35MainloopSm100TmaUmmaWarpSpecializedILi3ELi2ELi2ENS5_IJNS4_1CILi1EEENSA_ILi2EEESB_EEEEENS5_IJNSA_ILi128EEENSA_ILi256EEESF_EEENS_12float_e4m3_tENS5_IJlSB_lEEESI_SJ_NS4_8TiledMMAINS4_8MMA_AtomIJNS4_10MMA_TraitsINS4_19SM100_MMA_F8F6F4_SSEJSI_SI_fSF_SG_NS4_17integral_constantINS4_4UMMA5MajorELSQ_0EEESR_NSO_INSP_7ScaleInELSS_0EEEST_EEEEEENS4_6LayoutINS5_IJSB_SB_SB_EEENS5_IJNSA_ILi0EEESY_SY_EEEEENS5_IJNS4_10UnderscoreES11_S11_EEEEENS4_23SM90_TMA_LOAD_MULTICASTENS4_14ComposedLayoutINS4_7SwizzleILi3ELi4ELi3EEENS4_18smem_ptr_flag_bitsILi8EEENSW_INS5_IJNSA_ILi8EEESF_EEENS5_IJSF_SB_EEEEEEEvNS4_8identityENS4_13SM90_TMA_LOADES1E_vS1F_EENS_8epilogue10collective18CollectiveEpilogueINS1I_23Sm100TmaWarpSpecializedILi4ELi2ELi64ELb0ELb0EEEJSH_NS5_IJNSW_ISF_SB_EENSW_INSA_ILi64EEESB_EEEEESI_SJ_SI_SJ_NS1I_6fusion15FusionCallbacksIS1M_NS1R_17LinearCombinationISI_fSI_fLNS_15FloatRoundStyleE2EEESH_S1Q_JEEENS4_5SM1004TMEM4LOAD26SM100_TMEM_LOAD_32dp32b64xES1G_NS15_INS16_ILi2ELi4ELi3EEES19_NSW_INS5_IJS1A_S1O_EEENS5_IJS1O_SB_EEEEEEENS4_39AutoVectorizingCopyWithAssumedAlignmentILi128EEENS4_14SM90_TMA_STOREES25_S27_S27_EEEvvEEEEvNT_6ParamsE,"a",@progbits
	.sectionflags	@""
	.align	4
.nv.constant0._ZN7cutlass13device_kernelINS_4gemm6kernel13GemmUniversalIN4cute5tupleIJiiiiEEENS1_10collective13CollectiveMmaINS1_35MainloopSm100TmaUmmaWarpSpecializedILi3ELi2ELi2ENS5_IJNS4_1CILi1EEENSA_ILi2EEESB_EEEEENS5_IJNSA_ILi128EEENSA_ILi256EEESF_EEENS_12float_e4m3_tENS5_IJlSB_lEEESI_SJ_NS4_8TiledMMAINS4_8MMA_AtomIJNS4_10MMA_TraitsINS4_19SM100_MMA_F8F6F4_SSEJSI_SI_fSF_SG_NS4_17integral_constantINS4_4UMMA5MajorELSQ_0EEESR_NSO_INSP_7ScaleInELSS_0EEEST_EEEEEENS4_6LayoutINS5_IJSB_SB_SB_EEENS5_IJNSA_ILi0EEESY_SY_EEEEENS5_IJNS4_10UnderscoreES11_S11_EEEEENS4_23SM90_TMA_LOAD_MULTICASTENS4_14ComposedLayoutINS4_7SwizzleILi3ELi4ELi3EEENS4_18smem_ptr_flag_bitsILi8EEENSW_INS5_IJNSA_ILi8EEESF_EEENS5_IJSF_SB_EEEEEEEvNS4_8identityENS4_13SM90_TMA_LOADES1E_vS1F_EENS_8epilogue10collective18CollectiveEpilogueINS1I_23Sm100TmaWarpSpecializedILi4ELi2ELi64ELb0ELb0EEEJSH_NS5_IJNSW_ISF_SB_EENSW_INSA_ILi64EEESB_EEEEESI_SJ_SI_SJ_NS1I_6fusion15FusionCallbacksIS1M_NS1R_17LinearCombinationISI_fSI_fLNS_15FloatRoundStyleE2EEESH_S1Q_JEEENS4_5SM1004TMEM4LOAD26SM100_TMEM_LOAD_32dp32b64xES1G_NS15_INS16_ILi2ELi4ELi3EEES19_NSW_INS5_IJS1A_S1O_EEENS5_IJS1O_SB_EEEEEEENS4_39AutoVectorizingCopyWithAssumedAlignmentILi128EEENS4_14SM90_TMA_STOREES25_S27_S27_EEEvvEEEEvNT_6ParamsE:
	.zero		2944


//--------------------- SYMBOLS --------------------------

	.type		.nv.reservedSmem.offset0,@object
	.size		.nv.reservedSmem.offset0,0x4
	.type		.nv.reservedSmem.cap,@object
	.size		.nv.reservedSmem.cap,0x4
	.type		__assertfail,@function
